// auto-generated by cutlass_sweep.gemm — config: {"arch": "sm_90", "cluster_m": 1, "cluster_n": 1, "dtype": "bf16", "dtype_b": "bf16", "layout": "nt", "stages": 0, "tile_k": 128, "tile_m": 128, "tile_n": 64}
#include "cutlass/cutlass.h"
#include "cutlass/gemm/collective/collective_builder.hpp"
#include "cutlass/gemm/device/gemm_universal_adapter.h"
#include "cutlass/gemm/kernel/gemm_universal.hpp"
#include "cutlass/epilogue/collective/collective_builder.hpp"

using ElemA = cutlass::bfloat16_t;
using ElemB = cutlass::bfloat16_t;
using ElemCD = cutlass::bfloat16_t;
using Acc  = float;
using TileShape    = cute::Shape<cute::_128, cute::_64, cute::_128>;
using ClusterShape = cute::Shape<cute::_1, cute::_1, cute::_1>;

using CollectiveEpilogue = typename cutlass::epilogue::collective::CollectiveBuilder<
    cutlass::arch::Sm90, cutlass::arch::OpClassTensorOp,
    TileShape, ClusterShape,
    cutlass::epilogue::collective::EpilogueTileAuto,
    Acc, Acc,
    ElemCD, cutlass::layout::RowMajor, 128 / cutlass::sizeof_bits<ElemCD>::value,
    ElemCD, cutlass::layout::RowMajor, 128 / cutlass::sizeof_bits<ElemCD>::value,
    cutlass::epilogue::collective::EpilogueScheduleAuto
  >::CollectiveOp;

using CollectiveMainloop = typename cutlass::gemm::collective::CollectiveBuilder<
    cutlass::arch::Sm90, cutlass::arch::OpClassTensorOp,
    ElemA, cutlass::layout::RowMajor, 128 / cutlass::sizeof_bits<ElemA>::value,
    ElemB, cutlass::layout::ColumnMajor, 128 / cutlass::sizeof_bits<ElemB>::value,
    Acc,
    TileShape, ClusterShape,
    cutlass::gemm::collective::StageCountAutoCarveout<static_cast<int>(sizeof(typename CollectiveEpilogue::SharedStorage))>,
    cutlass::gemm::collective::KernelScheduleAuto
  >::CollectiveOp;

using GemmKernel = cutlass::gemm::kernel::GemmUniversal<
    cute::Shape<int,int,int,int>,
    CollectiveMainloop,
    CollectiveEpilogue
>;
using Gemm = cutlass::gemm::device::GemmUniversalAdapter<GemmKernel>;

// Force the device kernel symbol into the cubin without needing a host main.
auto* _anchor = &cutlass::device_kernel<GemmKernel>;


// ===== COMPILED SASS (sm_90a) =====

	.target	sm_90a

	.elftype	@"ET_EXEC"


//--------------------- .note.nv.tkinfo           --------------------------
	.section	.note.nv.tkinfo,"",@"SHT_NOTE"
	.sectionflags	@"SHF_NOTE_NV_TKINFO"
	.tkinfo
        /*0018*/ 	.word	0x00000002
        /*0030*/ 	.string	""
        /*0030*/ 	.string	"ptxas"
        /*0030*/ 	.string	"Cuda compilation tools, release 13.0, V13.0.88"
        /*0030*/ 	.string	"Build cuda_13.0.r13.0/compiler.36424714_0"
        /*0030*/ 	.string	"-arch sm_90a -m 64 "



//--------------------- .note.nv.cuinfo           --------------------------
	.section	.note.nv.cuinfo,"",@"SHT_NOTE"
	.sectionflags	@"SHF_NOTE_NV_CUINFO"
        /*0018*/ 	.short	0x0002
        /*001a*/ 	.short	0x005a
        /*001c*/ 	.short	0x0082
	.zero		2


//--------------------- .nv.info                  --------------------------
	.section	.nv.info,"",@"SHT_CUDA_INFO"
	.align	4


	//----- nvinfo : EIATTR_REGCOUNT
	.align		4
        /*0000*/ 	.byte	0x04, 0x2f
        /*0002*/ 	.short	(.L_15 - .L_14)
	.align		4
.L_14:
        /*0004*/ 	.word	index@(_ZN7cutlass13device_kernelINS_4gemm6kernel13GemmUniversalIN4cute5tupleIJiiiiEEENS1_10collective13CollectiveMmaINS1_34MainloopSm90TmaGmmaWarpSpecializedILi4ENS5_IJNS4_1CILi1EEESB_SB_EEENS1_35KernelTmaWarpSpecializedCooperativeEEENS5_IJNSA_ILi128EEENSA_ILi64EEESF_EEENS_10bfloat16_tENS5_IJlSB_lEEESI_SJ_NS4_8TiledMMAINS4_8MMA_AtomIJNS4_4SM904GMMA27MMA_64x64x16_F32BF16BF16_SSILNSN_5MajorE0ELSP_0ELNSN_7ScaleInE1ELSQ_1EEEEEENS4_6LayoutINS5_IJNSA_ILi2EEESB_SB_EEENS5_IJSB_NSA_ILi0EEESW_EEEEENS5_IJNS4_10UnderscoreESZ_SZ_EEEEENS4_13SM90_TMA_LOADENS4_14ComposedLayoutINS4_7SwizzleILi3ELi4ELi3EEENS4_18smem_ptr_flag_bitsILi16EEENST_INS5_IJNSA_ILi8EEESG_EEENS5_IJSG_SB_EEEEEEEvNS4_8identityES12_S1C_vS1D_EENS_8epilogue10collective6detail29Sm90TmaWarpSpecializedAdapterINS1G_15DefaultEpilogueISI_SJ_SJ_NS1F_6thread17LinearCombinationISI_Li1EffLNS1K_9ScaleType4KindE0ELNS_15FloatRoundStyleE2ESI_EENS1_15EpilogueDefaultEEEEEvvEEEEvNT_6ParamsE)
        /*0008*/ 	.word	0x000000a8


	//----- nvinfo : EIATTR_FRAME_SIZE
	.align		4
.L_15:
        /*000c*/ 	.byte	0x04, 0x11
        /*000e*/ 	.short	(.L_17 - .L_16)
	.align		4
.L_16:
        /*0010*/ 	.word	index@(_ZN7cutlass13device_kernelINS_4gemm6kernel13GemmUniversalIN4cute5tupleIJiiiiEEENS1_10collective13CollectiveMmaINS1_34MainloopSm90TmaGmmaWarpSpecializedILi4ENS5_IJNS4_1CILi1EEESB_SB_EEENS1_35KernelTmaWarpSpecializedCooperativeEEENS5_IJNSA_ILi128EEENSA_ILi64EEESF_EEENS_10bfloat16_tENS5_IJlSB_lEEESI_SJ_NS4_8TiledMMAINS4_8MMA_AtomIJNS4_4SM904GMMA27MMA_64x64x16_F32BF16BF16_SSILNSN_5MajorE0ELSP_0ELNSN_7ScaleInE1ELSQ_1EEEEEENS4_6LayoutINS5_IJNSA_ILi2EEESB_SB_EEENS5_IJSB_NSA_ILi0EEESW_EEEEENS5_IJNS4_10UnderscoreESZ_SZ_EEEEENS4_13SM90_TMA_LOADENS4_14ComposedLayoutINS4_7SwizzleILi3ELi4ELi3EEENS4_18smem_ptr_flag_bitsILi16EEENST_INS5_IJNSA_ILi8EEESG_EEENS5_IJSG_SB_EEEEEEEvNS4_8identityES12_S1C_vS1D_EENS_8epilogue10collective6detail29Sm90TmaWarpSpecializedAdapterINS1G_15DefaultEpilogueISI_SJ_SJ_NS1F_6thread17LinearCombinationISI_Li1EffLNS1K_9ScaleType4KindE0ELNS_15FloatRoundStyleE2ESI_EENS1_15EpilogueDefaultEEEEEvvEEEEvNT_6ParamsE)
        /*0014*/ 	.word	0x00000000


	//----- nvinfo : EIATTR_MIN_STACK_SIZE
	.align		4
.L_17:
        /*0018*/ 	.byte	0x04, 0x12
        /*001a*/ 	.short	(.L_19 - .L_18)
	.align		4
.L_18:
        /*001c*/ 	.word	index@(_ZN7cutlass13device_kernelINS_4gemm6kernel13GemmUniversalIN4cute5tupleIJiiiiEEENS1_10collective13CollectiveMmaINS1_34MainloopSm90TmaGmmaWarpSpecializedILi4ENS5_IJNS4_1CILi1EEESB_SB_EEENS1_35KernelTmaWarpSpecializedCooperativeEEENS5_IJNSA_ILi128EEENSA_ILi64EEESF_EEENS_10bfloat16_tENS5_IJlSB_lEEESI_SJ_NS4_8TiledMMAINS4_8MMA_AtomIJNS4_4SM904GMMA27MMA_64x64x16_F32BF16BF16_SSILNSN_5MajorE0ELSP_0ELNSN_7ScaleInE1ELSQ_1EEEEEENS4_6LayoutINS5_IJNSA_ILi2EEESB_SB_EEENS5_IJSB_NSA_ILi0EEESW_EEEEENS5_IJNS4_10UnderscoreESZ_SZ_EEEEENS4_13SM90_TMA_LOADENS4_14ComposedLayoutINS4_7SwizzleILi3ELi4ELi3EEENS4_18smem_ptr_flag_bitsILi16EEENST_INS5_IJNSA_ILi8EEESG_EEENS5_IJSG_SB_EEEEEEEvNS4_8identityES12_S1C_vS1D_EENS_8epilogue10collective6detail29Sm90TmaWarpSpecializedAdapterINS1G_15DefaultEpilogueISI_SJ_SJ_NS1F_6thread17LinearCombinationISI_Li1EffLNS1K_9ScaleType4KindE0ELNS_15FloatRoundStyleE2ESI_EENS1_15EpilogueDefaultEEEEEvvEEEEvNT_6ParamsE)
        /*0020*/ 	.word	0x00000000
.L_19:


//--------------------- .nv.compat                --------------------------
	.section	.nv.compat,"",@"SHT_CUDA_COMPAT_INFO"
	.align	4
        /*0000*/ 	.byte	0x02, 0x09, 0x01, 0x00, 0x02, 0x02, 0x04, 0x00, 0x02, 0x05, 0x05, 0x00, 0x03, 0x07, 0x01, 0x01
        /*0010*/ 	.byte	0x02, 0x03, 0x01, 0x00, 0x02, 0x06, 0x01, 0x00, 0x04, 0x0b, 0x08, 0x00, 0x00, 0x00, 0x00, 0x00
        /*0020*/ 	.byte	0x00, 0x00, 0x00, 0x00


//--------------------- .nv.info._ZN7cutlass13device_kernelINS_4gemm6kernel13GemmUniversalIN4cute5tupleIJiiiiEEENS1_10collective13CollectiveMmaINS1_34MainloopSm90TmaGmmaWarpSpecializedILi4ENS5_IJNS4_1CILi1EEESB_SB_EEENS1_35KernelTmaWarpSpecializedCooperativeEEENS5_IJNSA_ILi128EEENSA_ILi64EEESF_EEENS_10bfloat16_tENS5_IJlSB_lEEESI_SJ_NS4_8TiledMMAINS4_8MMA_AtomIJNS4_4SM904GMMA27MMA_64x64x16_F32BF16BF16_SSILNSN_5MajorE0ELSP_0ELNSN_7ScaleInE1ELSQ_1EEEEEENS4_6LayoutINS5_IJNSA_ILi2EEESB_SB_EEENS5_IJSB_NSA_ILi0EEESW_EEEEENS5_IJNS4_10UnderscoreESZ_SZ_EEEEENS4_13SM90_TMA_LOADENS4_14ComposedLayoutINS4_7SwizzleILi3ELi4ELi3EEENS4_18smem_ptr_flag_bitsILi16EEENST_INS5_IJNSA_ILi8EEESG_EEENS5_IJSG_SB_EEEEEEEvNS4_8identityES12_S1C_vS1D_EENS_8epilogue10collective6detail29Sm90TmaWarpSpecializedAdapterINS1G_15DefaultEpilogueISI_SJ_SJ_NS1F_6thread17LinearCombinationISI_Li1EffLNS1K_9ScaleType4KindE0ELNS_15FloatRoundStyleE2ESI_EENS1_15EpilogueDefaultEEEEEvvEEEEvNT_6ParamsE --------------------------
	.section	.nv.info._ZN7cutlass13device_kernelINS_4gemm6kernel13GemmUniversalIN4cute5tupleIJiiiiEEENS1_10collective13CollectiveMmaINS1_34MainloopSm90TmaGmmaWarpSpecializedILi4ENS5_IJNS4_1CILi1EEESB_SB_EEENS1_35KernelTmaWarpSpecializedCooperativeEEENS5_IJNSA_ILi128EEENSA_ILi64EEESF_EEENS_10bfloat16_tENS5_IJlSB_lEEESI_SJ_NS4_8TiledMMAINS4_8MMA_AtomIJNS4_4SM904GMMA27MMA_64x64x16_F32BF16BF16_SSILNSN_5MajorE0ELSP_0ELNSN_7ScaleInE1ELSQ_1EEEEEENS4_6LayoutINS5_IJNSA_ILi2EEESB_SB_EEENS5_IJSB_NSA_ILi0EEESW_EEEEENS5_IJNS4_10UnderscoreESZ_SZ_EEEEENS4_13SM90_TMA_LOADENS4_14ComposedLayoutINS4_7SwizzleILi3ELi4ELi3EEENS4_18smem_ptr_flag_bitsILi16EEENST_INS5_IJNSA_ILi8EEESG_EEENS5_IJSG_SB_EEEEEEEvNS4_8identityES12_S1C_vS1D_EENS_8epilogue10collective6detail29Sm90TmaWarpSpecializedAdapterINS1G_15DefaultEpilogueISI_SJ_SJ_NS1F_6thread17LinearCombinationISI_Li1EffLNS1K_9ScaleType4KindE0ELNS_15FloatRoundStyleE2ESI_EENS1_15EpilogueDefaultEEEEEvvEEEEvNT_6ParamsE,"",@"SHT_CUDA_INFO"
	.sectionflags	@""
	.align	4


	//----- nvinfo : EIATTR_CUDA_API_VERSION
	.align		4
        /*0000*/ 	.byte	0x04, 0x37
        /*0002*/ 	.short	(.L_21 - .L_20)
.L_20:
        /*0004*/ 	.word	0x00000082


	//----- nvinfo : EIATTR_KPARAM_INFO
	.align		4
.L_21:
        /*0008*/ 	.byte	0x04, 0x17
        /*000a*/ 	.short	(.L_23 - .L_22)
.L_22:
        /*000c*/ 	.word	0x00000000
        /*0010*/ 	.short	0x0000
        /*0012*/ 	.short	0x0070
        /*0014*/ 	.byte	0x00, 0xf0, 0x01, 0x10


	//----- nvinfo : EIATTR_SPARSE_MMA_MASK
	.align		4
.L_23:
        /*0018*/ 	.byte	0x03, 0x50
        /*001a*/ 	.short	0x0000


	//----- nvinfo : EIATTR_MAXREG_COUNT
	.align		4
        /*001c*/ 	.byte	0x03, 0x1b
        /*001e*/ 	.short	0x00a8


	//----- nvinfo : EIATTR_NUM_BARRIERS
	.align		4
        /*0020*/ 	.byte	0x02, 0x4c
        /*0022*/ 	.byte	0x01
	.zero		1


	//----- nvinfo : EIATTR_EXTERNS
	.align		4
        /*0024*/ 	.byte	0x04, 0x0f
        /*0026*/ 	.short	(.L_25 - .L_24)


	//   ....[0]....
	.align		4
.L_24:
        /*0028*/ 	.word	index@(__assertfail)


	//----- nvinfo : EIATTR_MERCURY_ISA_VERSION
	.align		4
.L_25:
        /*002c*/ 	.byte	0x03, 0x5f
        /*002e*/ 	.short	0x0101


	//----- nvinfo : EIATTR_INT_WARP_WIDE_INSTR_OFFSETS
	.align		4
        /*0030*/ 	.byte	0x04, 0x31
        /*0032*/ 	.short	(.L_27 - .L_26)


	//   ....[0]....
.L_26:
        /*0034*/ 	.word	0x000003b0


	//   ....[1]....
        /*0038*/ 	.word	0x000003c0


	//   ....[2]....
        /*003c*/ 	.word	0x000004e0


	//----- nvinfo : EIATTR_COOP_GROUP_MASK_REGIDS
	.align		4
.L_27:
        /*0040*/ 	.byte	0x04, 0x29
        /*0042*/ 	.short	(.L_29 - .L_28)


	//   ....[0]....
.L_28:
        /*0044*/ 	.word	0xffffffff


	//   ....[1]....
        /*0048*/ 	.word	0xffffffff


	//   ....[2]....
        /*004c*/ 	.word	0xffffffff


	//   ....[3]....
        /*0050*/ 	.word	0xffffffff


	//   ....[4]....
        /*0054*/ 	.word	0xffffffff


	//----- nvinfo : EIATTR_COOP_GROUP_INSTR_OFFSETS
	.align		4
.L_29:
        /*0058*/ 	.byte	0x04, 0x28
        /*005a*/ 	.short	(.L_31 - .L_30)


	//   ....[0]....
.L_30:
        /*005c*/ 	.word	0x00000060


	//   ....[1]....
        /*0060*/ 	.word	0x00000070


	//   ....[2]....
        /*0064*/ 	.word	0x00000130


	//   ....[3]....
        /*0068*/ 	.word	0x000002c0


	//   ....[4]....
        /*006c*/ 	.word	0x000011c0


	//----- nvinfo : EIATTR_REG_RECONFIG
	.align		4
.L_31:
        /*0070*/ 	.byte	0x01, 0x54
	.zero		2


	//----- nvinfo : EIATTR_SYSCALL_OFFSETS
	.align		4
        /*0074*/ 	.byte	0x04, 0x46
        /*0076*/ 	.short	(.L_33 - .L_32)


	//   ....[0]....
.L_32:
        /*0078*/ 	.word	0x000013b0


	//----- nvinfo : EIATTR_MBARRIER_INSTR_OFFSETS
	.align		4
.L_33:
        /*007c*/ 	.byte	0x04, 0x39
        /*007e*/ 	.short	(.L_35 - .L_34)


	//   ....[0]....
.L_34:
        /*0080*/ 	.word	0x00000230
        /*0084*/ 	.word	0x000000ff
        /*0088*/ 	.word	0x00000000
        /*008c*/ 	.short	0x0100
        /*008e*/ 	.byte	0x08
	.zero		1


	//   ....[1]....
        /*0090*/ 	.word	0x00000240
        /*0094*/ 	.word	0x000000ff
        /*0098*/ 	.word	0x00000020
        /*009c*/ 	.short	0x0100
        /*009e*/ 	.byte	0x08
	.zero		1


	//   ....[2]....
        /*00a0*/ 	.word	0x00000250
        /*00a4*/ 	.word	0x000000ff
        /*00a8*/ 	.word	0x00000008
        /*00ac*/ 	.short	0x0100
        /*00ae*/ 	.byte	0x08
	.zero		1


	//   ....[3]....
        /*00b0*/ 	.word	0x00000260
        /*00b4*/ 	.word	0x000000ff
        /*00b8*/ 	.word	0x00000028
        /*00bc*/ 	.short	0x0100
        /*00be*/ 	.byte	0x08
	.zero		1


	//   ....[4]....
        /*00c0*/ 	.word	0x00000270
        /*00c4*/ 	.word	0x000000ff
        /*00c8*/ 	.word	0x00000010
        /*00cc*/ 	.short	0x0100
        /*00ce*/ 	.byte	0x08
	.zero		1


	//   ....[5]....
        /*00d0*/ 	.word	0x00000280
        /*00d4*/ 	.word	0x000000ff
        /*00d8*/ 	.word	0x00000030
        /*00dc*/ 	.short	0x0100
        /*00de*/ 	.byte	0x08
	.zero		1


	//   ....[6]....
        /*00e0*/ 	.word	0x00000290
        /*00e4*/ 	.word	0x000000ff
        /*00e8*/ 	.word	0x00000018
        /*00ec*/ 	.short	0x0100
        /*00ee*/ 	.byte	0x08
	.zero		1


	//   ....[7]....
        /*00f0*/ 	.word	0x000002a0
        /*00f4*/ 	.word	0x000000ff
        /*00f8*/ 	.word	0x00000038
        /*00fc*/ 	.short	0x0100
        /*00fe*/ 	.byte	0x08
	.zero		1


	//   ....[8]....
        /*0100*/ 	.word	0x00000560
        /*0104*/ 	.word	0x000000ff
        /*0108*/ 	.word	0x00000050
        /*010c*/ 	.short	0x0100
        /*010e*/ 	.byte	0x08
	.zero		1


	//   ....[9]....
        /*0110*/ 	.word	0x000005c0
        /*0114*/ 	.word	0x000000ff
        /*0118*/ 	.word	0x00000058
        /*011c*/ 	.short	0x0100
        /*011e*/ 	.byte	0x08
	.zero		1


	//   ....[10]....
        /*0120*/ 	.word	0x00001430
        /*0124*/ 	.word	0x00000003
        /*0128*/ 	.word	0x00000000
        /*012c*/ 	.short	0x010a
        /*012e*/ 	.byte	0x3f
	.zero		1


	//   ....[11]....
        /*0130*/ 	.word	0x00001490
        /*0134*/ 	.word	0x00000003
        /*0138*/ 	.word	0x00000000
        /*013c*/ 	.short	0x010a
        /*013e*/ 	.byte	0x3f
	.zero		1


	//   ....[12]....
        /*0140*/ 	.word	0x000019a0
        /*0144*/ 	.word	0x000000ff
        /*0148*/ 	.word	0x00000000
        /*014c*/ 	.short	0x010a
        /*014e*/ 	.byte	0x08
	.zero		1


	//   ....[13]....
        /*0150*/ 	.word	0x000019e0
        /*0154*/ 	.word	0x000000ff
        /*0158*/ 	.word	0x00000000
        /*015c*/ 	.short	0x010a
        /*015e*/ 	.byte	0x08
	.zero		1


	//   ....[14]....
        /*0160*/ 	.word	0x00001e00
        /*0164*/ 	.word	0x000000ff
        /*0168*/ 	.word	0x00000000
        /*016c*/ 	.short	0x0101
        /*016e*/ 	.byte	0x07
	.zero		1


	//   ....[15]....
        /*0170*/ 	.word	0x00001fc0
        /*0174*/ 	.word	0x000000ff
        /*0178*/ 	.word	0x00000000
        /*017c*/ 	.short	0x0101
        /*017e*/ 	.byte	0x04
	.zero		1


	//   ....[16]....
        /*0180*/ 	.word	0x00005370
        /*0184*/ 	.word	0x0000000e
        /*0188*/ 	.word	0x00000020
        /*018c*/ 	.short	0x010a
        /*018e*/ 	.byte	0x3f
	.zero		1


	//   ....[17]....
        /*0190*/ 	.word	0x000057f0
        /*0194*/ 	.word	0x00000005
        /*0198*/ 	.word	0x00000058
        /*019c*/ 	.short	0x0101
        /*019e*/ 	.byte	0x3f
	.zero		1


	//   ....[18]....
        /*01a0*/ 	.word	0x00005f00
        /*01a4*/ 	.word	0x00000007
        /*01a8*/ 	.word	0x00000000
        /*01ac*/ 	.short	0x010a
        /*01ae*/ 	.byte	0x3f
	.zero		1


	//   ....[19]....
        /*01b0*/ 	.word	0x00005f80
        /*01b4*/ 	.word	0x00000008
        /*01b8*/ 	.word	0x00000000
        /*01bc*/ 	.short	0x010a
        /*01be*/ 	.byte	0x3f
	.zero		1


	//   ....[20]....
        /*01c0*/ 	.word	0x00006010
        /*01c4*/ 	.word	0x0000000b
        /*01c8*/ 	.word	0x00000000
        /*01cc*/ 	.short	0x010a
        /*01ce*/ 	.byte	0x3f
	.zero		1


	//   ....[21]....
        /*01d0*/ 	.word	0x000060a0
        /*01d4*/ 	.word	0x00000003
        /*01d8*/ 	.word	0x00000000
        /*01dc*/ 	.short	0x010a
        /*01de*/ 	.byte	0x3f
	.zero		1


	//   ....[22]....
        /*01e0*/ 	.word	0x00006100
        /*01e4*/ 	.word	0x00000003
        /*01e8*/ 	.word	0x00000000
        /*01ec*/ 	.short	0x010a
        /*01ee*/ 	.byte	0x3f
	.zero		1


	//   ....[23]....
        /*01f0*/ 	.word	0x00006160
        /*01f4*/ 	.word	0x00000004
        /*01f8*/ 	.word	0x00000000
        /*01fc*/ 	.short	0x010a
        /*01fe*/ 	.byte	0x3f
	.zero		1


	//   ....[24]....
        /*0200*/ 	.word	0x00006230
        /*0204*/ 	.word	0x0000000e
        /*0208*/ 	.word	0x00000020
        /*020c*/ 	.short	0x010a
        /*020e*/ 	.byte	0x3f
	.zero		1


	//   ....[25]....
        /*0210*/ 	.word	0x00006300
        /*0214*/ 	.word	0x00000007
        /*0218*/ 	.word	0x00000000
        /*021c*/ 	.short	0x010a
        /*021e*/ 	.byte	0x3f
	.zero		1


	//   ....[26]....
        /*0220*/ 	.word	0x00006350
        /*0224*/ 	.word	0x00000008
        /*0228*/ 	.word	0x00000000
        /*022c*/ 	.short	0x010a
        /*022e*/ 	.byte	0x3f
	.zero		1


	//   ....[27]....
        /*0230*/ 	.word	0x000063a0
        /*0234*/ 	.word	0x0000000b
        /*0238*/ 	.word	0x00000000
        /*023c*/ 	.short	0x010a
        /*023e*/ 	.byte	0x3f
	.zero		1


	//----- nvinfo : EIATTR_NUM_MBARRIERS
	.align		4
.L_35:
        /*0240*/ 	.byte	0x03, 0x38
        /*0242*/ 	.short	0x000a


	//----- nvinfo : EIATTR_EXIT_INSTR_OFFSETS
	.align		4
        /*0244*/ 	.byte	0x04, 0x1c
        /*0246*/ 	.short	(.L_37 - .L_36)


	//   ....[0]....
.L_36:
        /*0248*/ 	.word	0x00000660


	//   ....[1]....
        /*024c*/ 	.word	0x00000f20


	//   ....[2]....
        /*0250*/ 	.word	0x00004a50


	//   ....[3]....
        /*0254*/ 	.word	0x00005080


	//   ....[4]....
        /*0258*/ 	.word	0x000060f0


	//----- nvinfo : EIATTR_MAX_THREADS
	.align		4
.L_37:
        /*025c*/ 	.byte	0x04, 0x05
        /*025e*/ 	.short	(.L_39 - .L_38)
.L_38:
        /*0260*/ 	.word	0x00000180
        /*0264*/ 	.word	0x00000001
        /*0268*/ 	.word	0x00000001


	//----- nvinfo : EIATTR_CRS_STACK_SIZE
	.align		4
.L_39:
        /*026c*/ 	.byte	0x04, 0x1e
        /*026e*/ 	.short	(.L_41 - .L_40)
.L_40:
        /*0270*/ 	.word	0x00000000


	//----- nvinfo : EIATTR_CBANK_PARAM_SIZE
	.align		4
.L_41:
        /*0274*/ 	.byte	0x03, 0x19
        /*0276*/ 	.short	0x0470


	//----- nvinfo : EIATTR_PARAM_CBANK
	.align		4
        /*0278*/ 	.byte	0x04, 0x0a
        /*027a*/ 	.short	(.L_43 - .L_42)
	.align		4
.L_42:
        /*027c*/ 	.word	index@(.nv.constant0._ZN7cutlass13device_kernelINS_4gemm6kernel13GemmUniversalIN4cute5tupleIJiiiiEEENS1_10collective13CollectiveMmaINS1_34MainloopSm90TmaGmmaWarpSpecializedILi4ENS5_IJNS4_1CILi1EEESB_SB_EEENS1_35KernelTmaWarpSpecializedCooperativeEEENS5_IJNSA_ILi128EEENSA_ILi64EEESF_EEENS_10bfloat16_tENS5_IJlSB_lEEESI_SJ_NS4_8TiledMMAINS4_8MMA_AtomIJNS4_4SM904GMMA27MMA_64x64x16_F32BF16BF16_SSILNSN_5MajorE0ELSP_0ELNSN_7ScaleInE1ELSQ_1EEEEEENS4_6LayoutINS5_IJNSA_ILi2EEESB_SB_EEENS5_IJSB_NSA_ILi0EEESW_EEEEENS5_IJNS4_10UnderscoreESZ_SZ_EEEEENS4_13SM90_TMA_LOADENS4_14ComposedLayoutINS4_7SwizzleILi3ELi4ELi3EEENS4_18smem_ptr_flag_bitsILi16EEENST_INS5_IJNSA_ILi8EEESG_EEENS5_IJSG_SB_EEEEEEEvNS4_8identityES12_S1C_vS1D_EENS_8epilogue10collective6detail29Sm90TmaWarpSpecializedAdapterINS1G_15DefaultEpilogueISI_SJ_SJ_NS1F_6thread17LinearCombinationISI_Li1EffLNS1K_9ScaleType4KindE0ELNS_15FloatRoundStyleE2ESI_EENS1_15EpilogueDefaultEEEEEvvEEEEvNT_6ParamsE)
        /*0280*/ 	.short	0x0210
        /*0282*/ 	.short	0x0470


	//----- nvinfo : EIATTR_SW_WAR
	.align		4
.L_43:
        /*0284*/ 	.byte	0x04, 0x36
        /*0286*/ 	.short	(.L_45 - .L_44)
.L_44:
        /*0288*/ 	.word	0x00000008
.L_45:


//--------------------- .nv.callgraph             --------------------------
	.section	.nv.callgraph,"",@"SHT_CUDA_CALLGRAPH"
	.align	4
	.sectionentsize	8
	.align		4
        /*0000*/ 	.word	0x00000000
	.align		4
        /*0004*/ 	.word	0xffffffff
	.align		4
        /*0008*/ 	.word	index@(_ZN7cutlass13device_kernelINS_4gemm6kernel13GemmUniversalIN4cute5tupleIJiiiiEEENS1_10collective13CollectiveMmaINS1_34MainloopSm90TmaGmmaWarpSpecializedILi4ENS5_IJNS4_1CILi1EEESB_SB_EEENS1_35KernelTmaWarpSpecializedCooperativeEEENS5_IJNSA_ILi128EEENSA_ILi64EEESF_EEENS_10bfloat16_tENS5_IJlSB_lEEESI_SJ_NS4_8TiledMMAINS4_8MMA_AtomIJNS4_4SM904GMMA27MMA_64x64x16_F32BF16BF16_SSILNSN_5MajorE0ELSP_0ELNSN_7ScaleInE1ELSQ_1EEEEEENS4_6LayoutINS5_IJNSA_ILi2EEESB_SB_EEENS5_IJSB_NSA_ILi0EEESW_EEEEENS5_IJNS4_10UnderscoreESZ_SZ_EEEEENS4_13SM90_TMA_LOADENS4_14ComposedLayoutINS4_7SwizzleILi3ELi4ELi3EEENS4_18smem_ptr_flag_bitsILi16EEENST_INS5_IJNSA_ILi8EEESG_EEENS5_IJSG_SB_EEEEEEEvNS4_8identityES12_S1C_vS1D_EENS_8epilogue10collective6detail29Sm90TmaWarpSpecializedAdapterINS1G_15DefaultEpilogueISI_SJ_SJ_NS1F_6thread17LinearCombinationISI_Li1EffLNS1K_9ScaleType4KindE0ELNS_15FloatRoundStyleE2ESI_EENS1_15EpilogueDefaultEEEEEvvEEEEvNT_6ParamsE)
	.align		4
        /*000c*/ 	.word	index@(__assertfail)
	.align		4
        /*0010*/ 	.word	0x00000000
	.align		4
        /*0014*/ 	.word	0xfffffffe
	.align		4
        /*0018*/ 	.word	0x00000000
	.align		4
        /*001c*/ 	.word	0xfffffffd
	.align		4
        /*0020*/ 	.word	0x00000000
	.align		4
        /*0024*/ 	.word	0xfffffffc


//--------------------- .nv.constant4             --------------------------
	.section	.nv.constant4,"a",@progbits
	.align	8
	.align		8
.nv.constant4:
        /*0000*/ 	.dword	__assertfail
	.align		8
        /*0008*/ 	.dword	__unnamed_1
	.align		8
        /*0010*/ 	.dword	_ZN40_INTERNAL_8a973561_4_k_cu_1d736cf4_194524cuda3std3__45__cpo5beginE
	.align		8
        /*0018*/ 	.dword	_ZN40_INTERNAL_8a973561_4_k_cu_1d736cf4_194524cuda3std3__45__cpo3endE
	.align		8
        /*0020*/ 	.dword	_ZN40_INTERNAL_8a973561_4_k_cu_1d736cf4_194524cuda3std3__45__cpo6cbeginE
	.align		8
        /*0028*/ 	.dword	_ZN40_INTERNAL_8a973561_4_k_cu_1d736cf4_194524cuda3std3__45__cpo4cendE
	.align		8
        /*0030*/ 	.dword	_ZN40_INTERNAL_8a973561_4_k_cu_1d736cf4_194524cuda3std3__442_GLOBAL__N__8a973561_4_k_cu_1d736cf4_194526ignoreE
	.align		8
        /*0038*/ 	.dword	_ZN40_INTERNAL_8a973561_4_k_cu_1d736cf4_194524cuda3std3__419piecewise_constructE
	.align		8
        /*0040*/ 	.dword	_ZN40_INTERNAL_8a973561_4_k_cu_1d736cf4_194524cuda3std3__48in_placeE
	.align		8
        /*0048*/ 	.dword	_ZN40_INTERNAL_8a973561_4_k_cu_1d736cf4_194524cuda3std6ranges3__45__cpo4swapE
	.align		8
        /*0050*/ 	.dword	_ZN40_INTERNAL_8a973561_4_k_cu_1d736cf4_194524cuda3std6ranges3__45__cpo9iter_moveE
	.align		8
        /*0058*/ 	.dword	_ZN40_INTERNAL_8a973561_4_k_cu_1d736cf4_194524cute7productE
	.align		8
        /*0060*/ 	.dword	_ZN40_INTERNAL_8a973561_4_k_cu_1d736cf4_194524cute1_E
	.align		8
        /*0068*/ 	.dword	$str$22
	.align		8
        /*0070*/ 	.dword	$str$23


//--------------------- .text._ZN7cutlass13device_kernelINS_4gemm6kernel13GemmUniversalIN4cute5tupleIJiiiiEEENS1_10collective13CollectiveMmaINS1_34MainloopSm90TmaGmmaWarpSpecializedILi4ENS5_IJNS4_1CILi1EEESB_SB_EEENS1_35KernelTmaWarpSpecializedCooperativeEEENS5_IJNSA_ILi128EEENSA_ILi64EEESF_EEENS_10bfloat16_tENS5_IJlSB_lEEESI_SJ_NS4_8TiledMMAINS4_8MMA_AtomIJNS4_4SM904GMMA27MMA_64x64x16_F32BF16BF16_SSILNSN_5MajorE0ELSP_0ELNSN_7ScaleInE1ELSQ_1EEEEEENS4_6LayoutINS5_IJNSA_ILi2EEESB_SB_EEENS5_IJSB_NSA_ILi0EEESW_EEEEENS5_IJNS4_10UnderscoreESZ_SZ_EEEEENS4_13SM90_TMA_LOADENS4_14ComposedLayoutINS4_7SwizzleILi3ELi4ELi3EEENS4_18smem_ptr_flag_bitsILi16EEENST_INS5_IJNSA_ILi8EEESG_EEENS5_IJSG_SB_EEEEEEEvNS4_8identityES12_S1C_vS1D_EENS_8epilogue10collective6detail29Sm90TmaWarpSpecializedAdapterINS1G_15DefaultEpilogueISI_SJ_SJ_NS1F_6thread17LinearCombinationISI_Li1EffLNS1K_9ScaleType4KindE0ELNS_15FloatRoundStyleE2ESI_EENS1_15EpilogueDefaultEEEEEvvEEEEvNT_6ParamsE --------------------------
	.section	.text._ZN7cutlass13device_kernelINS_4gemm6kernel13GemmUniversalIN4cute5tupleIJiiiiEEENS1_10collective13CollectiveMmaINS1_34MainloopSm90TmaGmmaWarpSpecializedILi4ENS5_IJNS4_1CILi1EEESB_SB_EEENS1_35KernelTmaWarpSpecializedCooperativeEEENS5_IJNSA_ILi128EEENSA_ILi64EEESF_EEENS_10bfloat16_tENS5_IJlSB_lEEESI_SJ_NS4_8TiledMMAINS4_8MMA_AtomIJNS4_4SM904GMMA27MMA_64x64x16_F32BF16BF16_SSILNSN_5MajorE0ELSP_0ELNSN_7ScaleInE1ELSQ_1EEEEEENS4_6LayoutINS5_IJNSA_ILi2EEESB_SB_EEENS5_IJSB_NSA_ILi0EEESW_EEEEENS5_IJNS4_10UnderscoreESZ_SZ_EEEEENS4_13SM90_TMA_LOADENS4_14ComposedLayoutINS4_7SwizzleILi3ELi4ELi3EEENS4_18smem_ptr_flag_bitsILi16EEENST_INS5_IJNSA_ILi8EEESG_EEENS5_IJSG_SB_EEEEEEEvNS4_8identityES12_S1C_vS1D_EENS_8epilogue10collective6detail29Sm90TmaWarpSpecializedAdapterINS1G_15DefaultEpilogueISI_SJ_SJ_NS1F_6thread17LinearCombinationISI_Li1EffLNS1K_9ScaleType4KindE0ELNS_15FloatRoundStyleE2ESI_EENS1_15EpilogueDefaultEEEEEvvEEEEvNT_6ParamsE,"ax",@progbits
	.align	128
.text._ZN7cutlass13device_kernelINS_4gemm6kernel13GemmUniversalIN4cute5tupleIJiiiiEEENS1_10collective13CollectiveMmaINS1_34MainloopSm90TmaGmmaWarpSpecializedILi4ENS5_IJNS4_1CILi1EEESB_SB_EEENS1_35KernelTmaWarpSpecializedCooperativeEEENS5_IJNSA_ILi128EEENSA_ILi64EEESF_EEENS_10bfloat16_tENS5_IJlSB_lEEESI_SJ_NS4_8TiledMMAINS4_8MMA_AtomIJNS4_4SM904GMMA27MMA_64x64x16_F32BF16BF16_SSILNSN_5MajorE0ELSP_0ELNSN_7ScaleInE1ELSQ_1EEEEEENS4_6LayoutINS5_IJNSA_ILi2EEESB_SB_EEENS5_IJSB_NSA_ILi0EEESW_EEEEENS5_IJNS4_10UnderscoreESZ_SZ_EEEEENS4_13SM90_TMA_LOADENS4_14ComposedLayoutINS4_7SwizzleILi3ELi4ELi3EEENS4_18smem_ptr_flag_bitsILi16EEENST_INS5_IJNSA_ILi8EEESG_EEENS5_IJSG_SB_EEEEEEEvNS4_8identityES12_S1C_vS1D_EENS_8epilogue10collective6detail29Sm90TmaWarpSpecializedAdapterINS1G_15DefaultEpilogueISI_SJ_SJ_NS1F_6thread17LinearCombinationISI_Li1EffLNS1K_9ScaleType4KindE0ELNS_15FloatRoundStyleE2ESI_EENS1_15EpilogueDefaultEEEEEvvEEEEvNT_6ParamsE:
        .type           _ZN7cutlass13device_kernelINS_4gemm6kernel13GemmUniversalIN4cute5tupleIJiiiiEEENS1_10collective13CollectiveMmaINS1_34MainloopSm90TmaGmmaWarpSpecializedILi4ENS5_IJNS4_1CILi1EEESB_SB_EEENS1_35KernelTmaWarpSpecializedCooperativeEEENS5_IJNSA_ILi128EEENSA_ILi64EEESF_EEENS_10bfloat16_tENS5_IJlSB_lEEESI_SJ_NS4_8TiledMMAINS4_8MMA_AtomIJNS4_4SM904GMMA27MMA_64x64x16_F32BF16BF16_SSILNSN_5MajorE0ELSP_0ELNSN_7ScaleInE1ELSQ_1EEEEEENS4_6LayoutINS5_IJNSA_ILi2EEESB_SB_EEENS5_IJSB_NSA_ILi0EEESW_EEEEENS5_IJNS4_10UnderscoreESZ_SZ_EEEEENS4_13SM90_TMA_LOADENS4_14ComposedLayoutINS4_7SwizzleILi3ELi4ELi3EEENS4_18smem_ptr_flag_bitsILi16EEENST_INS5_IJNSA_ILi8EEESG_EEENS5_IJSG_SB_EEEEEEEvNS4_8identityES12_S1C_vS1D_EENS_8epilogue10collective6detail29Sm90TmaWarpSpecializedAdapterINS1G_15DefaultEpilogueISI_SJ_SJ_NS1F_6thread17LinearCombinationISI_Li1EffLNS1K_9ScaleType4KindE0ELNS_15FloatRoundStyleE2ESI_EENS1_15EpilogueDefaultEEEEEvvEEEEvNT_6ParamsE,@function
        .size           _ZN7cutlass13device_kernelINS_4gemm6kernel13GemmUniversalIN4cute5tupleIJiiiiEEENS1_10collective13CollectiveMmaINS1_34MainloopSm90TmaGmmaWarpSpecializedILi4ENS5_IJNS4_1CILi1EEESB_SB_EEENS1_35KernelTmaWarpSpecializedCooperativeEEENS5_IJNSA_ILi128EEENSA_ILi64EEESF_EEENS_10bfloat16_tENS5_IJlSB_lEEESI_SJ_NS4_8TiledMMAINS4_8MMA_AtomIJNS4_4SM904GMMA27MMA_64x64x16_F32BF16BF16_SSILNSN_5MajorE0ELSP_0ELNSN_7ScaleInE1ELSQ_1EEEEEENS4_6LayoutINS5_IJNSA_ILi2EEESB_SB_EEENS5_IJSB_NSA_ILi0EEESW_EEEEENS5_IJNS4_10UnderscoreESZ_SZ_EEEEENS4_13SM90_TMA_LOADENS4_14ComposedLayoutINS4_7SwizzleILi3ELi4ELi3EEENS4_18smem_ptr_flag_bitsILi16EEENST_INS5_IJNSA_ILi8EEESG_EEENS5_IJSG_SB_EEEEEEEvNS4_8identityES12_S1C_vS1D_EENS_8epilogue10collective6detail29Sm90TmaWarpSpecializedAdapterINS1G_15DefaultEpilogueISI_SJ_SJ_NS1F_6thread17LinearCombinationISI_Li1EffLNS1K_9ScaleType4KindE0ELNS_15FloatRoundStyleE2ESI_EENS1_15EpilogueDefaultEEEEEvvEEEEvNT_6ParamsE,(.L_x_130 - _ZN7cutlass13device_kernelINS_4gemm6kernel13GemmUniversalIN4cute5tupleIJiiiiEEENS1_10collective13CollectiveMmaINS1_34MainloopSm90TmaGmmaWarpSpecializedILi4ENS5_IJNS4_1CILi1EEESB_SB_EEENS1_35KernelTmaWarpSpecializedCooperativeEEENS5_IJNSA_ILi128EEENSA_ILi64EEESF_EEENS_10bfloat16_tENS5_IJlSB_lEEESI_SJ_NS4_8TiledMMAINS4_8MMA_AtomIJNS4_4SM904GMMA27MMA_64x64x16_F32BF16BF16_SSILNSN_5MajorE0ELSP_0ELNSN_7ScaleInE1ELSQ_1EEEEEENS4_6LayoutINS5_IJNSA_ILi2EEESB_SB_EEENS5_IJSB_NSA_ILi0EEESW_EEEEENS5_IJNS4_10UnderscoreESZ_SZ_EEEEENS4_13SM90_TMA_LOADENS4_14ComposedLayoutINS4_7SwizzleILi3ELi4ELi3EEENS4_18smem_ptr_flag_bitsILi16EEENST_INS5_IJNSA_ILi8EEESG_EEENS5_IJSG_SB_EEEEEEEvNS4_8identityES12_S1C_vS1D_EENS_8epilogue10collective6detail29Sm90TmaWarpSpecializedAdapterINS1G_15DefaultEpilogueISI_SJ_SJ_NS1F_6thread17LinearCombinationISI_Li1EffLNS1K_9ScaleType4KindE0ELNS_15FloatRoundStyleE2ESI_EENS1_15EpilogueDefaultEEEEEvvEEEEvNT_6ParamsE)
        .other          _ZN7cutlass13device_kernelINS_4gemm6kernel13GemmUniversalIN4cute5tupleIJiiiiEEENS1_10collective13CollectiveMmaINS1_34MainloopSm90TmaGmmaWarpSpecializedILi4ENS5_IJNS4_1CILi1EEESB_SB_EEENS1_35KernelTmaWarpSpecializedCooperativeEEENS5_IJNSA_ILi128EEENSA_ILi64EEESF_EEENS_10bfloat16_tENS5_IJlSB_lEEESI_SJ_NS4_8TiledMMAINS4_8MMA_AtomIJNS4_4SM904GMMA27MMA_64x64x16_F32BF16BF16_SSILNSN_5MajorE0ELSP_0ELNSN_7ScaleInE1ELSQ_1EEEEEENS4_6LayoutINS5_IJNSA_ILi2EEESB_SB_EEENS5_IJSB_NSA_ILi0EEESW_EEEEENS5_IJNS4_10UnderscoreESZ_SZ_EEEEENS4_13SM90_TMA_LOADENS4_14ComposedLayoutINS4_7SwizzleILi3ELi4ELi3EEENS4_18smem_ptr_flag_bitsILi16EEENST_INS5_IJNSA_ILi8EEESG_EEENS5_IJSG_SB_EEEEEEEvNS4_8identityES12_S1C_vS1D_EENS_8epilogue10collective6detail29Sm90TmaWarpSpecializedAdapterINS1G_15DefaultEpilogueISI_SJ_SJ_NS1F_6thread17LinearCombinationISI_Li1EffLNS1K_9ScaleType4KindE0ELNS_15FloatRoundStyleE2ESI_EENS1_15EpilogueDefaultEEEEEvvEEEEvNT_6ParamsE,@"STO_CUDA_ENTRY STV_DEFAULT"
_ZN7cutlass13device_kernelINS_4gemm6kernel13GemmUniversalIN4cute5tupleIJiiiiEEENS1_10collective13CollectiveMmaINS1_34MainloopSm90TmaGmmaWarpSpecializedILi4ENS5_IJNS4_1CILi1EEESB_SB_EEENS1_35KernelTmaWarpSpecializedCooperativeEEENS5_IJNSA_ILi128EEENSA_ILi64EEESF_EEENS_10bfloat16_tENS5_IJlSB_lEEESI_SJ_NS4_8TiledMMAINS4_8MMA_AtomIJNS4_4SM904GMMA27MMA_64x64x16_F32BF16BF16_SSILNSN_5MajorE0ELSP_0ELNSN_7ScaleInE1ELSQ_1EEEEEENS4_6LayoutINS5_IJNSA_ILi2EEESB_SB_EEENS5_IJSB_NSA_ILi0EEESW_EEEEENS5_IJNS4_10UnderscoreESZ_SZ_EEEEENS4_13SM90_TMA_LOADENS4_14ComposedLayoutINS4_7SwizzleILi3ELi4ELi3EEENS4_18smem_ptr_flag_bitsILi16EEENST_INS5_IJNSA_ILi8EEESG_EEENS5_IJSG_SB_EEEEEEEvNS4_8identityES12_S1C_vS1D_EENS_8epilogue10collective6detail29Sm90TmaWarpSpecializedAdapterINS1G_15DefaultEpilogueISI_SJ_SJ_NS1F_6thread17LinearCombinationISI_Li1EffLNS1K_9ScaleType4KindE0ELNS_15FloatRoundStyleE2ESI_EENS1_15EpilogueDefaultEEEEEvvEEEEvNT_6ParamsE:
[----:B------:R-:W0:Y:S01]  /*0000*/  LDC R1, c[0x0][0x28] ;  /* 0x00000a00ff017b82 */ /* 0x000e220000000800 */
[----:B------:R-:W1:Y:S01]  /*0010*/  S2R R4, SR_TID.X ;  /* 0x0000000000047919 */ /* 0x000e620000002100 */
[----:B------:R-:W-:Y:S01]  /*0020*/  ELECT P0, URZ, PT ;  /* 0x00000000003f782f */ /* 0x000fe20003800000 */
[----:B------:R-:W-:Y:S01]  /*0030*/  BSSY B0, `(.L_x_0) ;  /* 0x000000f000007945 */ /* 0x000fe20003800000 */
[--C-:B-1----:R-:W-:Y:S02]  /*0040*/  SHF.R.U32.HI R0, RZ, 0x5, R4.reuse ;  /* 0x00000005ff007819 */ /* 0x102fe40000011604 */
[----:B------:R-:W-:-:S03]  /*0050*/  SHF.R.U32.HI R14, RZ, 0x7, R4 ;  /* 0x00000007ff0e7819 */ /* 0x000fc60000011604 */
[----:B------:R-:W1:Y:S04]  /*0060*/  SHFL.IDX PT, R5, R0, RZ, 0x1f ;  /* 0x00001fff00057589 */ /* 0x000e6800000e0000 */
[----:B------:R2:W3:Y:S01]  /*0070*/  SHFL.IDX PT, R10, R14, RZ, 0x1f ;  /* 0x00001fff0e0a7589 */ /* 0x0004e200000e0000 */
[----:B-1----:R-:W-:-:S13]  /*0080*/  ISETP.NE.OR P0, PT, R5, RZ, !P0 ;  /* 0x000000ff0500720c */ /* 0x002fda0004705670 */
[----:B0-23--:R-:W-:Y:S05]  /*0090*/  @P0 BRA `(.L_x_1) ;  /* 0x0000000000200947 */ /* 0x00dfea0003800000 */
[----:B------:R-:W-:Y:S02]  /*00a0*/  ULDC.64 UR4, c[0x0][0x198] ;  /* 0x0000660000047ab9 */ /* 0x000fe40000000a00 */
[----:B------:R-:W-:Y:S02]  /*00b0*/  UIADD3 UR6, UP0, UR4, 0xf0, URZ ;  /* 0x000000f004067890 */ /* 0x000fe4000ff1e03f */
[----:B------:R-:W-:Y:S02]  /*00c0*/  UIADD3 UR4, UP1, UR4, 0x1f0, URZ ;  /* 0x000001f004047890 */ /* 0x000fe4000ff3e03f */
[----:B------:R-:W-:Y:S02]  /*00d0*/  UIADD3.X UR7, URZ, UR5, URZ, UP0, !UPT ;  /* 0x000000053f077290 */ /* 0x000fe400087fe43f */
[----:B------:R-:W-:-:S07]  /*00e0*/  UIADD3.X UR5, URZ, UR5, URZ, UP1, !UPT ;  /* 0x000000053f057290 */ /* 0x000fce0008ffe43f */
[----:B------:R0:W-:Y:S02]  /*00f0*/  UTMACCTL.PF [UR6] ;  /* 0x00000000060079b9 */ /* 0x0001e40008040000 */
[----:B------:R0:W-:Y:S02]  /*0100*/  UTMACCTL.PF [UR4] ;  /* 0x00000000040079b9 */ /* 0x0001e40008040000 */
[----:B0-----:R-:W-:Y:S01]  /*0110*/  NOP ;  /* 0x0000000000007918 */ /* 0x001fe20000000000 */
.L_x_1:
[----:B------:R-:W-:Y:S05]  /*0120*/  BSYNC B0 ;  /* 0x0000000000007941 */ /* 0x000fea0003800000 */
.L_x_0:
[----:B------:R-:W0:Y:S02]  /*0130*/  SHFL.IDX PT, R2, R0, RZ, 0x1f ;  /* 0x00001fff00027589 */ /* 0x000e2400000e0000 */
[----:B0-----:R-:W-:-:S13]  /*0140*/  ISETP.NE.AND P0, PT, R2, RZ, PT ;  /* 0x000000ff0200720c */ /* 0x001fda0003f05270 */
[----:B------:R-:W-:Y:S05]  /*0150*/  @P0 BRA `(.L_x_2) ;  /* 0x0000000000580947 */ /* 0x000fea0003800000 */
[----:B------:R-:W0:Y:S01]  /*0160*/  S2UR UR8, SR_CgaCtaId ;  /* 0x00000000000879c3 */ /* 0x000e220000008800 */
[----:B------:R-:W-:Y:S01]  /*0170*/  UMOV UR4, 0x400 ;  /* 0x0000040000047882 */ /* 0x000fe20000000000 */
[----:B------:R-:W-:Y:S01]  /*0180*/  UMOV UR5, 0x1 ;  /* 0x0000000100057882 */ /* 0x000fe20000000000 */
[----:B------:R-:W-:Y:S01]  /*0190*/  UMOV UR6, 0x100 ;  /* 0x0000010000067882 */ /* 0x000fe20000000000 */
[----:B------:R-:W-:Y:S01]  /*01a0*/  ELECT P0, URZ, PT ;  /* 0x00000000003f782f */ /* 0x000fe20003800000 */
[----:B------:R-:W-:-:S04]  /*01b0*/  UIADD3 UR6, -UR6, 0x100000, URZ ;  /* 0x0010000006067890 */ /* 0x000fc8000fffe13f */
[----:B------:R-:W-:Y:S02]  /*01c0*/  USHF.L.U32 UR7, UR6, 0xb, URZ ;  /* 0x0000000b06077899 */ /* 0x000fe4000800063f */
[----:B------:R-:W-:Y:S02]  /*01d0*/  USHF.L.U32 UR6, UR6, 0x1, URZ ;  /* 0x0000000106067899 */ /* 0x000fe4000800063f */
[----:B0-----:R-:W-:Y:S02]  /*01e0*/  ULEA UR8, UR8, UR4, 0x18 ;  /* 0x0000000408087291 */ /* 0x001fe4000f8ec03f */
[----:B------:R-:W-:-:S04]  /*01f0*/  UIADD3 UR4, -UR5, 0x100000, URZ ;  /* 0x0010000005047890 */ /* 0x000fc8000fffe13f */
[----:B------:R-:W-:Y:S02]  /*0200*/  USHF.L.U32 UR5, UR4, 0xb, URZ ;  /* 0x0000000b04057899 */ /* 0x000fe4000800063f */
[----:B------:R-:W-:Y:S01]  /*0210*/  USHF.L.U32 UR4, UR4, 0x1, URZ ;  /* 0x0000000104047899 */ /* 0x000fe2000800063f */
[----:B------:R-:W0:Y:S11]  /*0220*/  FENCE.VIEW.ASYNC.S ;  /* 0x00000000000073c6 */ /* 0x000e360000000000 */
[----:B0-----:R0:W1:Y:S01]  /*0230*/  SYNCS.EXCH.64 URZ, [UR8], UR4 ;  /* 0x00000004083f75b2 */ /* 0x0010620008000100 */
[----:B------:R0:W2:Y:S01]  /*0240*/  SYNCS.EXCH.64 URZ, [UR8+0x20], UR6 ;  /* 0x00002006083f75b2 */ /* 0x0000a20008000100 */
[----:B------:R0:W3:Y:S01]  /*0250*/  SYNCS.EXCH.64 URZ, [UR8+0x8], UR4 ;  /* 0x00000804083f75b2 */ /* 0x0000e20008000100 */
[----:B------:R0:W4:Y:S01]  /*0260*/  SYNCS.EXCH.64 URZ, [UR8+0x28], UR6 ;  /* 0x00002806083f75b2 */ /* 0x0001220008000100 */
[----:B------:R0:W0:Y:S01]  /*0270*/  SYNCS.EXCH.64 URZ, [UR8+0x10], UR4 ;  /* 0x00001004083f75b2 */ /* 0x0000220008000100 */
[----:B------:R0:W0:Y:S01]  /*0280*/  SYNCS.EXCH.64 URZ, [UR8+0x30], UR6 ;  /* 0x00003006083f75b2 */ /* 0x0000220008000100 */
[----:B------:R0:W0:Y:S01]  /*0290*/  SYNCS.EXCH.64 URZ, [UR8+0x18], UR4 ;  /* 0x00001804083f75b2 */ /* 0x0000220008000100 */
[----:B------:R0:W0:Y:S01]  /*02a0*/  SYNCS.EXCH.64 URZ, [UR8+0x38], UR6 ;  /* 0x00003806083f75b2 */ /* 0x0000220008000100 */
[----:B------:R-:W-:Y:S01]  /*02b0*/  NOP ;  /* 0x0000000000007918 */ /* 0x000fe20000000000 */
.L_x_2:
[----:B------:R-:W5:Y:S01]  /*02c0*/  SHFL.IDX PT, R0, R0, RZ, 0x1f ;  /* 0x00001fff00007589 */ /* 0x000f6200000e0000 */
[----:B------:R-:W-:Y:S01]  /*02d0*/  ELECT P0, URZ, PT ;  /* 0x00000000003f782f */ /* 0x000fe20003800000 */
[----:B------:R-:W1:Y:S01]  /*02e0*/  LDC R2, c[0x0][0x65c] ;  /* 0x00019700ff027b82 */ /* 0x000e620000000800 */
[----:B0-----:R-:W-:Y:S01]  /*02f0*/  UMOV UR4, 0x20 ;  /* 0x0000002000047882 */ /* 0x001fe20000000000 */
[----:B------:R-:W0:Y:S01]  /*0300*/  S2R R3, SR_CTAID.Y ;  /* 0x0000000000037919 */ /* 0x000e220000002600 */
[----:B------:R-:W-:Y:S01]  /*0310*/  NOP ;  /* 0x0000000000007918 */ /* 0x000fe20000000000 */
[----:B------:R-:W-:Y:S01]  /*0320*/  ISETP.NE.AND P2, PT, R10, RZ, PT ;  /* 0x000000ff0a00720c */ /* 0x000fe20003f45270 */
[----:B------:R-:W-:Y:S01]  /*0330*/  NOP ;  /* 0x0000000000007918 */ /* 0x000fe20000000000 */
[----:B------:R-:W2:Y:S01]  /*0340*/  S2R R6, SR_CTAID.X ;  /* 0x0000000000067919 */ /* 0x000ea20000002500 */
[----:B------:R-:W-:Y:S01]  /*0350*/  IMAD.MOV.U32 R7, RZ, RZ, RZ ;  /* 0x000000ffff077224 */ /* 0x000fe200078e00ff */
[----:B-----5:R-:W-:-:S02]  /*0360*/  ISETP.NE.OR P0, PT, R0, RZ, !P0 ;  /* 0x000000ff0000720c */ /* 0x020fc40004705670 */
[----:B-1----:R-:W-:-:S04]  /*0370*/  ISETP.NE.AND P3, PT, R2, 0x1, PT ;  /* 0x000000010200780c */ /* 0x002fc80003f65270 */
[----:B------:R-:W-:Y:S02]  /*0380*/  P2R R0, PR, RZ, 0x8 ;  /* 0x00000008ff007803 */ /* 0x000fe40000000000 */
[----:B------:R-:W-:-:S04]  /*0390*/  SHF.R.S32.HI R0, RZ, 0x1f, R5 ;  /* 0x0000001fff007819 */ /* 0x000fc80000011405 */
[----:B------:R-:W-:Y:S01]  /*03a0*/  LEA.HI R0, R0, R5, RZ, 0x2 ;  /* 0x0000000500007211 */ /* 0x000fe200078f10ff */
[----:B------:R-:W-:Y:S01]  /*03b0*/  VOTEU.ALL UP0, P0 ;  /* 0x00000000003f7886 */ /* 0x000fe20000000000 */
[----:B------:R-:W-:Y:S01]  /*03c0*/  VOTEU.ALL UP1, P0 ;  /* 0x00000000003f7886 */ /* 0x000fe20000020000 */
[----:B------:R-:W2:Y:S01]  /*03d0*/  @P3 LDC R17, c[0x0][0x10] ;  /* 0x00000400ff113b82 */ /* 0x000ea20000000800 */
[----:B------:R-:W-:Y:S01]  /*03e0*/  LOP3.LUT R0, R0, 0xfffffffc, RZ, 0xc0, !PT ;  /* 0xfffffffc00007812 */ /* 0x000fe200078ec0ff */
[----:B0-----:R-:W-:Y:S01]  /*03f0*/  @P3 IMAD.MOV.U32 R8, RZ, RZ, R3 ;  /* 0x000000ffff083224 */ /* 0x001fe200078e0003 */
[----:B------:R-:W-:Y:S01]  /*0400*/  @!UP0 UMOV UR6, 0x400 ;  /* 0x0000040000068882 */ /* 0x000fe20000000000 */
[----:B------:R-:W-:-:S04]  /*0410*/  @!UP0 UIADD3 UR4, -UR4, 0x100000, URZ ;  /* 0x0010000004048890 */ /* 0x000fc8000fffe13f */
[----:B------:R-:W-:Y:S02]  /*0420*/  @!UP0 USHF.L.U32 UR5, UR4, 0xb, URZ ;  /* 0x0000000b04058899 */ /* 0x000fe4000800063f */
[----:B------:R-:W-:Y:S01]  /*0430*/  @!UP0 USHF.L.U32 UR4, UR4, 0x1, URZ ;  /* 0x0000000104048899 */ /* 0x000fe2000800063f */
[----:B------:R-:W-:Y:S02]  /*0440*/  @P3 IMAD.MOV.U32 R9, RZ, RZ, RZ ;  /* 0x000000ffff093224 */ /* 0x000fe400078e00ff */
[----:B------:R-:W-:Y:S01]  /*0450*/  IMAD.IADD R0, R5, 0x1, -R0 ;  /* 0x0000000105007824 */ /* 0x000fe200078e0a00 */
[----:B------:R-:W0:Y:S01]  /*0460*/  @!UP0 S2UR UR7, SR_CgaCtaId ;  /* 0x00000000000789c3 */ /* 0x000e220000008800 */
[----:B------:R-:W-:-:S03]  /*0470*/  @P3 IMAD.MOV.U32 R5, RZ, RZ, RZ ;  /* 0x000000ffff053224 */ /* 0x000fc600078e00ff */
[----:B------:R-:W-:-:S04]  /*0480*/  ISETP.NE.AND P1, PT, R0, 0x3, PT ;  /* 0x000000030000780c */ /* 0x000fc80003f25270 */
[----:B------:R-:W1:Y:S01]  /*0490*/  @!P3 LDC R11, c[0x0][0xc] ;  /* 0x00000300ff0bbb82 */ /* 0x000e620000000800 */
[----:B--2---:R-:W-:-:S04]  /*04a0*/  @P3 IMAD.WIDE.U32 R16, R6, R17, R8 ;  /* 0x0000001106103225 */ /* 0x004fc800078e0008 */
[----:B------:R-:W-:Y:S01]  /*04b0*/  @P3 IMAD.IADD R17, R17, 0x1, R5 ;  /* 0x0000000111113824 */ /* 0x000fe200078e0205 */
[----:B------:R-:W-:Y:S01]  /*04c0*/  LOP3.LUT R5, R4, 0x7f, RZ, 0xc0, !PT ;  /* 0x0000007f04057812 */ /* 0x000fe200078ec0ff */
[----:B0-----:R-:W-:Y:S01]  /*04d0*/  @!UP0 ULEA UR8, UR7, UR6, 0x18 ;  /* 0x0000000607088291 */ /* 0x001fe2000f8ec03f */
[----:B------:R-:W-:Y:S02]  /*04e0*/  VOTEU.ALL UP0, P0 ;  /* 0x00000000003f7886 */ /* 0x000fe40000000000 */
[----:B------:R-:W-:Y:S01]  /*04f0*/  ULDC UR6, c[0x0][0xc] ;  /* 0x0000030000067ab9 */ /* 0x000fe20000000800 */
[----:B------:R-:W-:Y:S01]  /*0500*/  ISETP.EQ.OR P0, PT, R0, RZ, !P1 ;  /* 0x000000ff0000720c */ /* 0x000fe20004f02670 */
[----:B------:R-:W-:-:S03]  /*0510*/  ULDC UR7, c[0x0][0x10] ;  /* 0x0000040000077ab9 */ /* 0x000fc60000000800 */
[C---:B------:R-:W-:Y:S01]  /*0520*/  ISETP.EQ.AND P0, PT, R10.reuse, RZ, P0 ;  /* 0x000000ff0a00720c */ /* 0x040fe20000702270 */
[----:B------:R-:W-:Y:S02]  /*0530*/  VIADD R10, R10, 0xffffffff ;  /* 0xffffffff0a0a7836 */ /* 0x000fe40000000000 */
[----:B-1----:R-:W-:Y:S01]  /*0540*/  @!P3 IMAD.WIDE.U32 R8, R11, R3, R6 ;  /* 0x000000030b08b225 */ /* 0x002fe200078e0006 */
[----:B------:R-:W0:Y:S02]  /*0550*/  FENCE.VIEW.ASYNC.S ;  /* 0x00000000000073c6 */ /* 0x000e240000000000 */
[----:B0-----:R-:W3:Y:S01]  /*0560*/  @!UP0 SYNCS.EXCH.64 URZ, [UR8+0x50], UR4 ;  /* 0x00005004083f85b2 */ /* 0x001ee20008000100 */
[----:B------:R-:W-:Y:S02]  /*0570*/  SEL R18, RZ, 0x1, !P0 ;  /* 0x00000001ff127807 */ /* 0x000fe40004000000 */
[----:B------:R-:W-:Y:S01]  /*0580*/  ISETP.GE.U32.AND P1, PT, R10, 0x2, PT ;  /* 0x000000020a00780c */ /* 0x000fe20003f26070 */
[----:B------:R-:W-:-:S02]  /*0590*/  @!P3 IMAD.MOV.U32 R16, RZ, RZ, R8 ;  /* 0x000000ffff10b224 */ /* 0x000fc400078e0008 */
[----:B------:R-:W-:Y:S01]  /*05a0*/  @!P3 IMAD.MOV.U32 R17, RZ, RZ, R9 ;  /* 0x000000ffff11b224 */ /* 0x000fe200078e0009 */
[----:B------:R-:W-:Y:S01]  /*05b0*/  SEL R18, R18, 0x2, P1 ;  /* 0x0000000212127807 */ /* 0x000fe20000800000 */
[----:B------:R0:W3:Y:S01]  /*05c0*/  @!UP1 SYNCS.EXCH.64 URZ, [UR8+0x58], UR4 ;  /* 0x00005804083f95b2 */ /* 0x0000e20008000100 */
[----:B------:R-:W-:Y:S01]  /*05d0*/  NOP ;  /* 0x0000000000007918 */ /* 0x000fe20000000000 */
[----:B0-----:R-:W-:-:S03]  /*05e0*/  UIMAD.WIDE.U32 UR4, UR6, UR7, URZ ;  /* 0x00000007060472a5 */ /* 0x001fc6000f8e003f */
[----:B------:R-:W-:Y:S02]  /*05f0*/  ULDC UR6, c[0x0][0x14] ;  /* 0x0000050000067ab9 */ /* 0x000fe40000000800 */
[----:B------:R-:W-:Y:S02]  /*0600*/  UIMAD.WIDE.U32 UR38, UR4, UR6, URZ ;  /* 0x00000006042672a5 */ /* 0x000fe4000f8e003f */
[----:B------:R-:W-:-:S04]  /*0610*/  UIMAD UR41, UR5, UR6, URZ ;  /* 0x00000006052972a4 */ /* 0x000fc8000f8e023f */
[----:B------:R-:W-:Y:S01]  /*0620*/  UIADD3 UR41, UR39, UR41, URZ ;  /* 0x0000002927297290 */ /* 0x000fe2000fffe03f */
[----:B---34-:R-:W-:Y:S06]  /*0630*/  BAR.SYNC.DEFER_BLOCKING 0x0 ;  /* 0x0000000000007b1d */ /* 0x018fec0000010000 */
[----:B------:R-:W-:Y:S05]  /*0640*/  @!P2 BRA `(.L_x_3) ;  /* 0x000000440004a947 */ /* 0x000fea0003800000 */
[----:B------:R-:W-:-:S13]  /*0650*/  ISETP.GT.U32.AND P0, PT, R10, 0x1, PT ;  /* 0x000000010a00780c */ /* 0x000fda0003f04070 */
[----:B------:R-:W-:Y:S05]  /*0660*/  @P0 EXIT ;  /* 0x000000000000094d */ /* 0x000fea0003800000 */
[----:B------:R-:W-:Y:S01]  /*0670*/  ULDC.64 UR4, c[0x0][0x650] ;  /* 0x0001940000047ab9 */ /* 0x000fe20000000a00 */
[----:B------:R-:W-:Y:S01]  /*0680*/  PRMT R0, RZ, 0x7610, R0 ;  /* 0x00007610ff007816 */ /* 0x000fe20000000000 */
[----:B------:R-:W-:Y:S01]  /*0690*/  IMAD.MOV.U32 R69, RZ, RZ, -0x1 ;  /* 0xffffffffff457424 */ /* 0x000fe200078e00ff */
[----:B------:R-:W-:Y:S01]  /*06a0*/  ISETP.GE.U32.AND P0, PT, R16, UR4, PT ;  /* 0x0000000410007c0c */ /* 0x000fe2000bf06070 */
[----:B------:R-:W-:Y:S02]  /*06b0*/  IMAD.MOV.U32 R68, RZ, RZ, -0x1 ;  /* 0xffffffffff447424 */ /* 0x000fe400078e00ff */
[----:B------:R-:W-:Y:S01]  /*06c0*/  IMAD.MOV.U32 R67, RZ, RZ, -0x1 ;  /* 0xffffffffff437424 */ /* 0x000fe200078e00ff */
[----:B------:R-:W-:-:S13]  /*06d0*/  ISETP.GE.U32.AND.EX P0, PT, R17, UR5, PT, P0 ;  /* 0x0000000511007c0c */ /* 0x000fda000bf06100 */
[----:B------:R-:W-:Y:S05]  /*06e0*/  @P0 BRA `(.L_x_4) ;  /* 0x0000000400540947 */ /* 0x000fea0003800000 */
[----:B------:R-:W0:Y:S01]  /*06f0*/  LDC.64 R20, c[0x0][0x628] ;  /* 0x00018a00ff147b82 */ /* 0x000e220000000a00 */
[----:B------:R-:W-:Y:S02]  /*0700*/  IMAD.MOV.U32 R8, RZ, RZ, R16 ;  /* 0x000000ffff087224 */ /* 0x000fe400078e0010 */
[----:B------:R-:W-:-:S05]  /*0710*/  IMAD.MOV.U32 R9, RZ, RZ, R17 ;  /* 0x000000ffff097224 */ /* 0x000fca00078e0011 */
[----:B------:R-:W1:Y:S08]  /*0720*/  LDC R0, c[0x0][0x630] ;  /* 0x00018c00ff007b82 */ /* 0x000e700000000800 */
[----:B------:R-:W2:Y:S01]  /*0730*/  LDC.64 R22, c[0x0][0x620] ;  /* 0x00018800ff167b82 */ /* 0x000ea20000000a00 */
[----:B0-----:R-:W-:-:S04]  /*0740*/  ISETP.NE.U32.AND P0, PT, R20, RZ, PT ;  /* 0x000000ff1400720c */ /* 0x001fc80003f05070 */
[----:B------:R-:W-:-:S13]  /*0750*/  ISETP.NE.AND.EX P0, PT, R21, RZ, PT, P0 ;  /* 0x000000ff1500720c */ /* 0x000fda0003f05300 */
[----:B-12---:R-:W-:Y:S05]  /*0760*/  @!P0 BRA `(.L_x_5) ;  /* 0x0000000000288947 */ /* 0x006fea0003800000 */
[----:B------:R-:W0:Y:S02]  /*0770*/  LDC R13, c[0x0][0x634] ;  /* 0x00018d00ff0d7b82 */ /* 0x000e240000000800 */
[----:B0-----:R-:W-:-:S05]  /*0780*/  IADD3 R13, P0, R16, R13, RZ ;  /* 0x0000000d100d7210 */ /* 0x001fca0007f1e0ff */
[----:B------:R-:W-:-:S04]  /*0790*/  IMAD.X R15, RZ, RZ, R17, P0 ;  /* 0x000000ffff0f7224 */ /* 0x000fc800000e0611 */
[----:B------:R-:W-:-:S04]  /*07a0*/  IMAD.WIDE.U32 R8, R15, R20, RZ ;  /* 0x000000140f087225 */ /* 0x000fc800078e00ff */
[----:B------:R-:W-:-:S04]  /*07b0*/  IMAD.WIDE.U32 R10, P0, R13, R21, R8 ;  /* 0x000000150d0a7225 */ /* 0x000fc80007800008 */
[----:B------:R-:W-:-:S04]  /*07c0*/  IMAD.WIDE.U32 R8, R13, R20, RZ ;  /* 0x000000140d087225 */ /* 0x000fc800078e00ff */
[----:B------:R-:W-:Y:S01]  /*07d0*/  IMAD.X R13, RZ, RZ, RZ, P0 ;  /* 0x000000ffff0d7224 */ /* 0x000fe200000e06ff */
[----:B------:R-:W-:Y:S01]  /*07e0*/  IADD3 RZ, P0, R9, R10, RZ ;  /* 0x0000000a09ff7210 */ /* 0x000fe20007f1e0ff */
[----:B------:R-:W-:-:S04]  /*07f0*/  IMAD.MOV.U32 R12, RZ, RZ, R11 ;  /* 0x000000ffff0c7224 */ /* 0x000fc800078e000b */
[----:B------:R-:W-:-:S08]  /*0800*/  IMAD.WIDE.U32.X R8, R15, R21, R12, P0 ;  /* 0x000000150f087225 */ /* 0x000fd000000e040c */
.L_x_5:
[-CC-:B------:R-:W-:Y:S01]  /*0810*/  SHF.R.U64 R67, R8, R0.reuse, R9.reuse ;  /* 0x0000000008437219 */ /* 0x180fe20000001209 */
[----:B------:R-:W0:Y:S01]  /*0820*/  LDC R12, c[0x0][0x618] ;  /* 0x00018600ff0c7b82 */ /* 0x000e220000000800 */
[----:B------:R-:W-:Y:S01]  /*0830*/  SHF.R.U32.HI R7, RZ, R0, R9 ;  /* 0x00000000ff077219 */ /* 0x000fe20000011609 */
[----:B------:R-:W-:Y:S01]  /*0840*/  ULDC UR4, c[0x0][0x150] ;  /* 0x0000540000047ab9 */ /* 0x000fe20000000800 */
[----:B------:R-:W-:Y:S02]  /*0850*/  IADD3 R11, P0, RZ, -R67, RZ ;  /* 0x80000043ff0b7210 */ /* 0x000fe40007f1e0ff */
[----:B------:R-:W-:-:S03]  /*0860*/  I2FP.F32.U32 R0, R6 ;  /* 0x0000000600007245 */ /* 0x000fc60000201000 */
[----:B------:R-:W1:Y:S01]  /*0870*/  LDC.64 R30, c[0x0][0x640] ;  /* 0x00019000ff1e7b82 */ /* 0x000e620000000a00 */
[----:B------:R-:W-:Y:S02]  /*0880*/  IMAD.X R13, RZ, RZ, ~R7, P0 ;  /* 0x000000ffff0d7224 */ /* 0x000fe400000e0e07 */
[----:B------:R-:W-:Y:S01]  /*0890*/  FMUL R0, R0, UR4 ;  /* 0x0000000400007c20 */ /* 0x000fe20008400000 */
[----:B------:R-:W-:Y:S01]  /*08a0*/  IMAD.WIDE.U32 R8, R11, R22, R16 ;  /* 0x000000160b087225 */ /* 0x000fe200078e0010 */
[----:B------:R-:W-:-:S03]  /*08b0*/  ULDC UR4, c[0x0][0x154] ;  /* 0x0000550000047ab9 */ /* 0x000fc60000000800 */
[----:B------:R-:W-:Y:S01]  /*08c0*/  IMAD R10, R13, R22, RZ ;  /* 0x000000160d0a7224 */ /* 0x000fe200078e02ff */
[----:B------:R-:W2:Y:S01]  /*08d0*/  LDC R7, c[0x0][0x144] ;  /* 0x00005100ff077b82 */ /* 0x000ea20000000800 */
[----:B------:R-:W3:Y:S02]  /*08e0*/  F2I.U32.TRUNC.NTZ R0, R0 ;  /* 0x0000000000007305 */ /* 0x000ee4000020f000 */
[----:B------:R-:W-:-:S04]  /*08f0*/  IMAD R11, R11, R23, R10 ;  /* 0x000000170b0b7224 */ /* 0x000fc800078e020a */
[----:B------:R-:W-:Y:S01]  /*0900*/  IMAD.IADD R9, R9, 0x1, R11 ;  /* 0x0000000109097824 */ /* 0x000fe200078e020b */
[----:B------:R-:W4:Y:S01]  /*0910*/  LDC R24, c[0x0][0x608] ;  /* 0x00018200ff187b82 */ /* 0x000f220000000800 */
[----:B------:R-:W-:-:S03]  /*0920*/  IMAD.MOV.U32 R11, RZ, RZ, -0x1 ;  /* 0xffffffffff0b7424 */ /* 0x000fc600078e00ff */
[-CC-:B0-----:R-:W-:Y:S02]  /*0930*/  SHF.R.U64 R22, R8, R12.reuse, R9.reuse ;  /* 0x0000000c08167219 */ /* 0x181fe40000001209 */
[----:B------:R-:W-:Y:S02]  /*0940*/  I2FP.F32.U32 R8, R3 ;  /* 0x0000000300087245 */ /* 0x000fe40000201000 */
[----:B------:R-:W0:Y:S01]  /*0950*/  LDC R28, c[0x0][0x658] ;  /* 0x00019600ff1c7b82 */ /* 0x000e220000000800 */
[----:B-1----:R-:W-:Y:S01]  /*0960*/  ISETP.NE.U32.AND P0, PT, R30, RZ, PT ;  /* 0x000000ff1e00720c */ /* 0x002fe20003f05070 */
[----:B---3--:R-:W-:Y:S02]  /*0970*/  IMAD.MOV R10, RZ, RZ, -R0 ;  /* 0x000000ffff0a7224 */ /* 0x008fe400078e0a00 */
[----:B------:R-:W-:Y:S01]  /*0980*/  FMUL R8, R8, UR4 ;  /* 0x0000000408087c20 */ /* 0x000fe20008400000 */
[----:B------:R-:W-:Y:S02]  /*0990*/  SHF.R.U32.HI R9, RZ, R12, R9 ;  /* 0x0000000cff097219 */ /* 0x000fe40000011609 */
[----:B------:R-:W-:Y:S01]  /*09a0*/  ISETP.NE.AND.EX P0, PT, R31, RZ, PT, P0 ;  /* 0x000000ff1f00720c */ /* 0x000fe20003f05300 */
[----:B------:R1:W3:Y:S01]  /*09b0*/  F2I.U32.TRUNC.NTZ R15, R8 ;  /* 0x00000008000f7305 */ /* 0x0002e2000020f000 */
[----:B------:R-:W1:Y:S01]  /*09c0*/  LDC R20, c[0x0][0x148] ;  /* 0x00005200ff147b82 */ /* 0x000e620000000800 */
[----:B--2---:R-:W-:-:S07]  /*09d0*/  IMAD R0, R7, R10, R6 ;  /* 0x0000000a07007224 */ /* 0x004fce00078e0206 */
[----:B------:R-:W2:Y:S01]  /*09e0*/  LDC R26, c[0x0][0x600] ;  /* 0x00018000ff1a7b82 */ /* 0x000ea20000000800 */
[-CC-:B----4-:R-:W-:Y:S02]  /*09f0*/  SHF.R.U64 R32, R22, R24.reuse, R9.reuse ;  /* 0x0000001816207219 */ /* 0x190fe40000001209 */
[----:B------:R-:W-:Y:S01]  /*0a00*/  SHF.R.U32.HI R7, RZ, R24, R9 ;  /* 0x00000018ff077219 */ /* 0x000fe20000011609 */
[----:B------:R-:W-:-:S04]  /*0a10*/  IMAD.MOV.U32 R9, RZ, RZ, 0x1 ;  /* 0x00000001ff097424 */ /* 0x000fc800078e00ff */
[----:B------:R-:W4:Y:S01]  /*0a20*/  LDC R21, c[0x0][0x648] ;  /* 0x00019200ff157b82 */ /* 0x000f220000000800 */
[-C--:B0-----:R-:W-:Y:S02]  /*0a30*/  SHF.L.U32 R6, R11, R28.reuse, RZ ;  /* 0x0000001c0b067219 */ /* 0x081fe400000006ff */
[--C-:B------:R-:W-:Y:S02]  /*0a40*/  SHF.R.U64 R24, R32, R28, R7.reuse ;  /* 0x0000001c20187219 */ /* 0x100fe40000001207 */
[----:B------:R-:W-:Y:S02]  /*0a50*/  LOP3.LUT R13, RZ, R6, RZ, 0x33, !PT ;  /* 0x00000006ff0d7212 */ /* 0x000fe400078e33ff */
[-C--:B------:R-:W-:Y:S01]  /*0a60*/  SHF.R.U32.HI R7, RZ, R28.reuse, R7 ;  /* 0x0000001cff077219 */ /* 0x080fe20000011607 */
[----:B------:R-:W0:Y:S01]  /*0a70*/  LDC R23, c[0x0][0x638] ;  /* 0x00018e00ff177b82 */ /* 0x000e220000000800 */
[----:B------:R-:W-:Y:S01]  /*0a80*/  SHF.L.U32 R12, R9, R28, RZ ;  /* 0x0000001c090c7219 */ /* 0x000fe200000006ff */
[----:B------:R-:W-:-:S06]  /*0a90*/  IMAD.MOV.U32 R6, RZ, RZ, R24 ;  /* 0x000000ffff067224 */ /* 0x000fcc00078e0018 */
[----:B------:R-:W0:Y:S01]  /*0aa0*/  LDC R69, c[0x0][0x610] ;  /* 0x00018400ff457b82 */ /* 0x000e220000000800 */
[----:B-1-3--:R-:W-:Y:S05]  /*0ab0*/  @!P0 BRA `(.L_x_6) ;  /* 0x0000000000288947 */ /* 0x00afea0003800000 */
[----:B------:R-:W1:Y:S02]  /*0ac0*/  LDC R11, c[0x0][0x64c] ;  /* 0x00019300ff0b7b82 */ /* 0x000e640000000800 */
[----:B-1----:R-:W-:-:S05]  /*0ad0*/  IADD3 R11, P0, R24, R11, RZ ;  /* 0x0000000b180b7210 */ /* 0x002fca0007f1e0ff */
        /* <DEDUP_REMOVED lines=8> */
.L_x_6:
[----:B----4-:R-:W-:Y:S01]  /*0b60*/  SHF.R.U64 R6, R6, R21, R7 ;  /* 0x0000001506067219 */ /* 0x010fe20000001207 */
[----:B--2---:R-:W-:Y:S01]  /*0b70*/  VIADD R7, R26, 0xffffffff ;  /* 0xffffffff1a077836 */ /* 0x004fe20000000000 */
[----:B------:R-:W-:Y:S01]  /*0b80*/  LOP3.LUT R13, R32, R13, RZ, 0xc0, !PT ;  /* 0x0000000d200d7212 */ /* 0x000fe200078ec0ff */
[----:B------:R-:W-:Y:S02]  /*0b90*/  IMAD.MOV R15, RZ, RZ, -R15 ;  /* 0x000000ffff0f7224 */ /* 0x000fe400078e0a0f */
[----:B------:R-:W-:Y:S02]  /*0ba0*/  IMAD.MOV R8, RZ, RZ, -R6 ;  /* 0x000000ffff087224 */ /* 0x000fe400078e0a06 */
[----:B------:R-:W-:Y:S01]  /*0bb0*/  IMAD R13, R12, R6, R13 ;  /* 0x000000060c0d7224 */ /* 0x000fe200078e020d */
[----:B------:R-:W-:Y:S01]  /*0bc0*/  LOP3.LUT R6, R22, R7, RZ, 0xc0, !PT ;  /* 0x0000000716067212 */ /* 0x000fe200078ec0ff */
[----:B------:R-:W-:Y:S02]  /*0bd0*/  @P3 IMAD R0, R20, R15, R3 ;  /* 0x0000000f14003224 */ /* 0x000fe400078e0203 */
[----:B0-----:R-:W-:-:S02]  /*0be0*/  IMAD R3, R8, R23, R24 ;  /* 0x0000001708037224 */ /* 0x001fc400078e0218 */
[----:B------:R-:W-:Y:S02]  /*0bf0*/  IMAD R69, R13, R69, R0 ;  /* 0x000000450d457224 */ /* 0x000fe400078e0200 */
[----:B------:R-:W-:Y:S02]  /*0c00*/  IMAD R6, R3, R26, R6 ;  /* 0x0000001a03067224 */ /* 0x000fe400078e0206 */
[----:B------:R-:W-:-:S03]  /*0c10*/  IMAD.MOV.U32 R0, RZ, RZ, 0x1 ;  /* 0x00000001ff007424 */ /* 0x000fc600078e00ff */
[----:B------:R-:W-:Y:S02]  /*0c20*/  SEL R68, R6, R69, !P3 ;  /* 0x0000004506447207 */ /* 0x000fe40005800000 */
[----:B------:R-:W-:-:S07]  /*0c30*/  SEL R69, R69, R6, !P3 ;  /* 0x0000000645457207 */ /* 0x000fce0005800000 */
.L_x_4:
[----:B------:R-:W-:-:S08]  /*0c40*/  NOP ;  /* 0x0000000000007918 */ /* 0x000fd00000000000 */
[----:B------:R-:W0:Y:S02]  /*0c50*/  USETMAXREG.TRY_ALLOC.CTAPOOL UP0, 0xe8 ;  /* 0x000000e8000079c8 */ /* 0x000e240008000600 */
[----:B0-----:R-:W-:-:S13]  /*0c60*/  PLOP3.LUT P0, PT, PT, PT, UP0, 0x80, 0x0 ;  /* 0x000000000000781c */ /* 0x001fda0003f0f008 */
[----:B------:R-:W-:Y:S05]  /*0c70*/  @!P0 BRA `(.L_x_4) ;  /* 0xfffffffc00f08947 */ /* 0x000fea000383ffff */
[----:B------:R-:W-:Y:S01]  /*0c80*/  ULDC.64 UR4, c[0x0][0x598] ;  /* 0x0001660000047ab9 */ /* 0x000fe20000000a00 */
[----:B------:R-:W-:Y:S01]  /*0c90*/  ULDC.64 UR36, c[0x0][0x208] ;  /* 0x0000820000247ab9 */ /* 0x000fe20000000a00 */
[----:B------:R-:W-:-:S04]  /*0ca0*/  ISETP.NE.U32.AND P0, PT, RZ, UR4, PT ;  /* 0x00000004ff007c0c */ /* 0x000fc8000bf05070 */
[----:B------:R-:W-:-:S13]  /*0cb0*/  ISETP.NE.AND.EX P0, PT, RZ, UR5, PT, P0 ;  /* 0x00000005ff007c0c */ /* 0x000fda000bf05300 */
[----:B------:R-:W-:Y:S05]  /*0cc0*/  @!P0 BRA `(.L_x_7) ;  /* 0x00000000001c8947 */ /* 0x000fea0003800000 */
[----:B------:R-:W0:Y:S02]  /*0cd0*/  LDC.64 R6, c[0x0][0x598] ;  /* 0x00016600ff067b82 */ /* 0x000e240000000a00 */
[----:B0-----:R-:W2:Y:S02]  /*0ce0*/  LDG.E.64 R6, desc[UR36][R6.64] ;  /* 0x0000002406067981 */ /* 0x001ea4000c1e1b00 */
[----:B--2---:R-:W-:-:S04]  /*0cf0*/  ISETP.NE.U32.AND P0, PT, R6, RZ, PT ;  /* 0x000000ff0600720c */ /* 0x004fc80003f05070 */
[----:B------:R-:W-:-:S13]  /*0d00*/  ISETP.NE.AND.EX P0, PT, R7, RZ, PT, P0 ;  /* 0x000000ff0700720c */ /* 0x000fda0003f05300 */
[----:B------:R-:W-:Y:S05]  /*0d10*/  @!P0 BRA `(.L_x_7) ;  /* 0x0000000000088947 */ /* 0x000fea0003800000 */
[----:B------:R0:W5:Y:S01]  /*0d20*/  LD.E R19, desc[UR36][R6.64] ;  /* 0x0000002406137980 */ /* 0x000162000c101900 */
[----:B------:R-:W-:Y:S05]  /*0d30*/  BRA `(.L_x_8) ;  /* 0x0000000000247947 */ /* 0x000fea0003800000 */
.L_x_7:
[----:B------:R-:W-:Y:S02]  /*0d40*/  ULDC.64 UR4, c[0x0][0x588] ;  /* 0x0001620000047ab9 */ /* 0x000fe40000000a00 */
[----:B------:R-:W-:-:S04]  /*0d50*/  ISETP.NE.U32.AND P0, PT, RZ, UR4, PT ;  /* 0x00000004ff007c0c */ /* 0x000fc8000bf05070 */
[----:B------:R-:W-:-:S13]  /*0d60*/  ISETP.NE.AND.EX P0, PT, RZ, UR5, PT, P0 ;  /* 0x00000005ff007c0c */ /* 0x000fda000bf05300 */
[----:B------:R-:W-:Y:S05]  /*0d70*/  @!P0 BRA `(.L_x_9) ;  /* 0x00000000000c8947 */ /* 0x000fea0003800000 */
[----:B------:R-:W0:Y:S02]  /*0d80*/  LDC.64 R6, c[0x0][0x588] ;  /* 0x00016200ff067b82 */ /* 0x000e240000000a00 */
[----:B0-----:R1:W5:Y:S01]  /*0d90*/  LDG.E R19, desc[UR36][R6.64] ;  /* 0x0000002406137981 */ /* 0x001362000c1e1900 */
[----:B------:R-:W-:Y:S05]  /*0da0*/  BRA `(.L_x_8) ;  /* 0x0000000000087947 */ /* 0x000fea0003800000 */
.L_x_9:
[----:B------:R-:W-:Y:S02]  /*0db0*/  ULDC UR4, c[0x0][0x580] ;  /* 0x0001600000047ab9 */ /* 0x000fe40000000800 */
[----:B------:R-:W-:-:S07]  /*0dc0*/  IMAD.U32 R19, RZ, RZ, UR4 ;  /* 0x00000004ff137e24 */ /* 0x000fce000f8e00ff */
.L_x_8:
[----:B------:R-:W-:Y:S02]  /*0dd0*/  ULDC.64 UR4, c[0x0][0x5a0] ;  /* 0x0001680000047ab9 */ /* 0x000fe40000000a00 */
[----:B------:R-:W-:-:S04]  /*0de0*/  ISETP.NE.U32.AND P0, PT, RZ, UR4, PT ;  /* 0x00000004ff007c0c */ /* 0x000fc8000bf05070 */
[----:B------:R-:W-:-:S13]  /*0df0*/  ISETP.NE.AND.EX P0, PT, RZ, UR5, PT, P0 ;  /* 0x00000005ff007c0c */ /* 0x000fda000bf05300 */
[----:B------:R-:W-:Y:S05]  /*0e00*/  @!P0 BRA `(.L_x_10) ;  /* 0x00000000001c8947 */ /* 0x000fea0003800000 */
[----:B01----:R-:W0:Y:S02]  /*0e10*/  LDC.64 R6, c[0x0][0x5a0] ;  /* 0x00016800ff067b82 */ /* 0x003e240000000a00 */
[----:B0-----:R-:W2:Y:S02]  /*0e20*/  LDG.E.64 R6, desc[UR36][R6.64] ;  /* 0x0000002406067981 */ /* 0x001ea4000c1e1b00 */
[----:B--2---:R-:W-:-:S04]  /*0e30*/  ISETP.NE.U32.AND P0, PT, R6, RZ, PT ;  /* 0x000000ff0600720c */ /* 0x004fc80003f05070 */
[----:B------:R-:W-:-:S13]  /*0e40*/  ISETP.NE.AND.EX P0, PT, R7, RZ, PT, P0 ;  /* 0x000000ff0700720c */ /* 0x000fda0003f05300 */
[----:B------:R-:W-:Y:S05]  /*0e50*/  @!P0 BRA `(.L_x_10) ;  /* 0x0000000000088947 */ /* 0x000fea0003800000 */
[----:B------:R0:W5:Y:S01]  /*0e60*/  LD.E R56, desc[UR36][R6.64] ;  /* 0x0000002406387980 */ /* 0x000162000c101900 */
[----:B------:R-:W-:Y:S05]  /*0e70*/  BRA `(.L_x_11) ;  /* 0x0000000000247947 */ /* 0x000fea0003800000 */
.L_x_10:
[----:B------:R-:W-:Y:S02]  /*0e80*/  ULDC.64 UR4, c[0x0][0x590] ;  /* 0x0001640000047ab9 */ /* 0x000fe40000000a00 */
[----:B------:R-:W-:-:S04]  /*0e90*/  ISETP.NE.U32.AND P0, PT, RZ, UR4, PT ;  /* 0x00000004ff007c0c */ /* 0x000fc8000bf05070 */
[----:B------:R-:W-:-:S13]  /*0ea0*/  ISETP.NE.AND.EX P0, PT, RZ, UR5, PT, P0 ;  /* 0x00000005ff007c0c */ /* 0x000fda000bf05300 */
[----:B------:R-:W-:Y:S05]  /*0eb0*/  @!P0 BRA `(.L_x_12) ;  /* 0x00000000000c8947 */ /* 0x000fea0003800000 */
[----:B------:R-:W2:Y:S02]  /*0ec0*/  LDC.64 R56, c[0x0][0x590] ;  /* 0x00016400ff387b82 */ /* 0x000ea40000000a00 */
[----:B--2---:R2:W5:Y:S01]  /*0ed0*/  LDG.E R56, desc[UR36][R56.64] ;  /* 0x0000002438387981 */ /* 0x004562000c1e1900 */
[----:B------:R-:W-:Y:S05]  /*0ee0*/  BRA `(.L_x_11) ;  /* 0x0000000000087947 */ /* 0x000fea0003800000 */
.L_x_12:
[----:B------:R-:W-:Y:S02]  /*0ef0*/  ULDC UR4, c[0x0][0x584] ;  /* 0x0001610000047ab9 */ /* 0x000fe40000000800 */
[----:B------:R-:W-:-:S07]  /*0f00*/  IMAD.U32 R56, RZ, RZ, UR4 ;  /* 0x00000004ff387e24 */ /* 0x000fce000f8e00ff */
.L_x_11:
[----:B------:R-:W-:-:S13]  /*0f10*/  LOP3.LUT P0, RZ, R0, 0xff, RZ, 0xc0, !PT ;  /* 0x000000ff00ff7812 */ /* 0x000fda000780c0ff */
[----:B------:R-:W-:Y:S05]  /*0f20*/  @!P0 EXIT ;  /* 0x000000000000894d */ /* 0x000fea0003800000 */
[----:B------:R-:W3:Y:S01]  /*0f30*/  LDC R59, c[0x0][0x658] ;  /* 0x00019600ff3b7b82 */ /* 0x000ee20000000800 */
[----:B------:R-:W-:Y:S01]  /*0f40*/  ULDC.64 UR6, c[0x0][0x288] ;  /* 0x0000a20000067ab9 */ /* 0x000fe20000000a00 */
[----:B------:R-:W-:Y:S01]  /*0f50*/  LOP3.LUT R14, R14, 0x1, RZ, 0xc0, !PT ;  /* 0x000000010e0e7812 */ /* 0x000fe200078ec0ff */
[----:B------:R-:W-:Y:S01]  /*0f60*/  UIADD3 UR4, UR7, 0x7f, URZ ;  /* 0x0000007f07047890 */ /* 0x000fe2000fffe03f */
[----:B------:R-:W-:Y:S01]  /*0f70*/  SHF.R.U32.HI R0, RZ, 0x2, R4 ;  /* 0x00000002ff007819 */ /* 0x000fe20000011604 */
[----:B------:R-:W-:Y:S01]  /*0f80*/  IMAD.U32 R3, RZ, RZ, UR6 ;  /* 0x00000006ff037e24 */ /* 0x000fe2000f8e00ff */
[----:B------:R-:W-:Y:S01]  /*0f90*/  SHF.R.U32.HI R5, RZ, 0x1, R5 ;  /* 0x00000001ff057819 */ /* 0x000fe20000011605 */
[----:B------:R-:W-:Y:S01]  /*0fa0*/  USHF.R.S32.HI UR5, URZ, 0x1f, UR4 ;  /* 0x0000001f3f057899 */ /* 0x000fe20008011404 */
[----:B01----:R-:W0:Y:S01]  /*0fb0*/  LDC.64 R6, c[0x0][0x5c8] ;  /* 0x00017200ff067b82 */ /* 0x003e220000000a00 */
[----:B------:R-:W-:Y:S01]  /*0fc0*/  LOP3.LUT R60, R4, 0x3, RZ, 0xc0, !PT ;  /* 0x00000003043c7812 */ /* 0x000fe200078ec0ff */
[----:B------:R-:W-:Y:S01]  /*0fd0*/  IMAD.SHL.U32 R9, R14, 0x40, RZ ;  /* 0x000000400e097824 */ /* 0x000fe200078e00ff */
[----:B------:R-:W-:Y:S01]  /*0fe0*/  LOP3.LUT R0, R0, 0x7, RZ, 0xc0, !PT ;  /* 0x0000000700007812 */ /* 0x000fe200078ec0ff */
[----:B------:R-:W-:Y:S01]  /*0ff0*/  ULEA.HI UR5, UR5, UR4, URZ, 0x7 ;  /* 0x0000000405057291 */ /* 0x000fe2000f8f383f */
[----:B------:R-:W-:Y:S01]  /*1000*/  LOP3.LUT R5, R5, 0x30, RZ, 0xc0, !PT ;  /* 0x0000003005057812 */ /* 0x000fe200078ec0ff */
[----:B------:R-:W-:Y:S01]  /*1010*/  IMAD R60, R60, -0x2, R3 ;  /* 0xfffffffe3c3c7824 */ /* 0x000fe200078e0203 */
[--C-:B------:R-:W-:Y:S01]  /*1020*/  LOP3.LUT R22, R9, 0x40, R0.reuse, 0xe2, !PT ;  /* 0x0000004009167812 */ /* 0x100fe200078ee200 */
[----:B------:R-:W1:Y:S01]  /*1030*/  LDC R63, c[0x0][0x600] ;  /* 0x00018000ff3f7b82 */ /* 0x000e620000000800 */
[----:B------:R-:W-:Y:S01]  /*1040*/  IADD3 R3, RZ, -R5, -R0 ;  /* 0x80000005ff037210 */ /* 0x000fe20007ffe800 */
[----:B------:R-:W-:Y:S01]  /*1050*/  IMAD.MOV.U32 R0, RZ, RZ, -0x1 ;  /* 0xffffffffff007424 */ /* 0x000fe200078e00ff */
[----:B------:R-:W-:Y:S01]  /*1060*/  USHF.R.S32.HI UR43, URZ, 0x7, UR5 ;  /* 0x000000073f2b7899 */ /* 0x000fe20008011405 */
[----:B------:R-:W-:Y:S01]  /*1070*/  IMAD.MOV.U32 R8, RZ, RZ, 0x1 ;  /* 0x00000001ff087424 */ /* 0x000fe200078e00ff */
[----:B------:R-:W-:Y:S01]  /*1080*/  LOP3.LUT R62, R4, 0x80, RZ, 0xc0, !PT ;  /* 0x00000080043e7812 */ /* 0x000fe200078ec0ff */
[----:B------:R-:W-:Y:S01]  /*1090*/  IMAD R3, R14, -0x40, R3 ;  /* 0xffffffc00e037824 */ /* 0x000fe200078e0203 */
[----:B------:R-:W-:Y:S01]  /*10a0*/  UISETP.LT.AND UP0, UPT, UR43, 0x1, UPT ;  /* 0x000000012b00788c */ /* 0x000fe2000bf01270 */
[----:B---3--:R-:W-:Y:S01]  /*10b0*/  SHF.L.U32 R0, R0, R59, RZ ;  /* 0x0000003b00007219 */ /* 0x008fe200000006ff */
[----:B------:R-:W-:Y:S01]  /*10c0*/  ULDC UR4, c[0x0][0x284] ;  /* 0x0000a10000047ab9 */ /* 0x000fe20000000800 */
[----:B------:R-:W-:Y:S01]  /*10d0*/  LOP3.LUT R22, R22, R5, RZ, 0xfc, !PT ;  /* 0x0000000516167212 */ /* 0x000fe200078efcff */
[----:B------:R-:W-:Y:S01]  /*10e0*/  USEL UR44, UR43, 0x1, UP0 ;  /* 0x000000012b2c7887 */ /* 0x000fe20008000000 */
[----:B------:R-:W-:Y:S01]  /*10f0*/  SHF.L.U32 R59, R8, R59, RZ ;  /* 0x0000003b083b7219 */ /* 0x000fe200000006ff */
[----:B------:R-:W-:Y:S01]  /*1100*/  IMAD.SHL.U32 R61, R4, 0x2, RZ ;  /* 0x00000002043d7824 */ /* 0x000fe200078e00ff */
[----:B------:R-:W-:Y:S01]  /*1110*/  LOP3.LUT R66, R18, 0x1, RZ, 0xfc, !PT ;  /* 0x0000000112427812 */ /* 0x000fe200078efcff */
[----:B------:R-:W-:Y:S01]  /*1120*/  VIADD R65, R3, UR4 ;  /* 0x0000000403417c36 */ /* 0x000fe20008000000 */
[C---:B0-----:R-:W-:Y:S01]  /*1130*/  SHF.L.U64.HI R58, R6.reuse, 0x3, R7 ;  /* 0x00000003063a7819 */ /* 0x041fe20000010207 */
[----:B--2---:R-:W-:Y:S01]  /*1140*/  IMAD.SHL.U32 R57, R6, 0x8, RZ ;  /* 0x0000000806397824 */ /* 0x004fe200078e00ff */
[----:B------:R-:W-:Y:S01]  /*1150*/  SHF.R.U32.HI R62, RZ, 0x7, R62 ;  /* 0x00000007ff3e7819 */ /* 0x000fe2000001163e */
[----:B------:R-:W-:Y:S01]  /*1160*/  IMAD.MOV.U32 R23, RZ, RZ, RZ ;  /* 0x000000ffff177224 */ /* 0x000fe200078e00ff */
[----:B------:R-:W-:Y:S01]  /*1170*/  LOP3.LUT R64, RZ, R0, RZ, 0x33, !PT ;  /* 0x00000000ff407212 */ /* 0x000fe200078e33ff */
[----:B------:R-:W-:Y:S01]  /*1180*/  UIADD3 UR44, UR43, -UR44, URZ ;  /* 0x8000002c2b2c7290 */ /* 0x000fe2000fffe03f */
[----:B------:R-:W-:Y:S01]  /*1190*/  UMOV UR40, URZ ;  /* 0x0000003f00287c82 */ /* 0x000fe20008000000 */
[----:B-1----:R-:W-:Y:S01]  /*11a0*/  VIADD R63, R63, 0xffffffff ;  /* 0xffffffff3f3f7836 */ /* 0x002fe20000000000 */
[----:B------:R-:W-:-:S09]  /*11b0*/  UMOV UR42, URZ ;  /* 0x0000003f002a7c82 */ /* 0x000fd20008000000 */
.L_x_94:
[----:B0-----:R-:W0:Y:S01]  /*11c0*/  SHFL.IDX PT, R0, R62, RZ, 0x1f ;  /* 0x00001fff3e007589 */ /* 0x001e2200000e0000 */
[----:B-1----:R-:W1:Y:S01]  /*11d0*/  S2UR UR7, SR_CgaCtaId ;  /* 0x00000000000779c3 */ /* 0x002e620000008800 */
[----:B------:R-:W-:Y:S01]  /*11e0*/  UMOV UR6, 0x400 ;  /* 0x0000040000067882 */ /* 0x000fe20000000000 */
[----:B0-----:R-:W-:Y:S01]  /*11f0*/  R2UR UR4, R0 ;  /* 0x00000000000472ca */ /* 0x001fe200000e0000 */
[----:B-1----:R-:W-:-:S12]  /*1200*/  ULEA UR46, UR7, UR6, 0x18 ;  /* 0x00000006072e7291 */ /* 0x002fd8000f8ec03f */
[----:B------:R-:W-:-:S04]  /*1210*/  ULEA.HI UR5, UR4, UR4, URZ, 0x1 ;  /* 0x0000000404057291 */ /* 0x000fc8000f8f083f */
[----:B------:R-:W-:-:S04]  /*1220*/  ULOP3.LUT UR5, UR5, 0x7fffe, URZ, 0xc0, !UPT ;  /* 0x0007fffe05057892 */ /* 0x000fc8000f8ec03f */
[----:B------:R-:W-:-:S03]  /*1230*/  UIADD3 UR5, UR4, -UR5, URZ ;  /* 0x8000000504057290 */ /* 0x000fc6000fffe03f */
[----:B------:R-:W-:Y:S01]  /*1240*/  ULDC UR4, c[0x0][0x28c] ;  /* 0x0000a30000047ab9 */ /* 0x000fe20000000800 */
[----:B------:R-:W-:Y:S01]  /*1250*/  ULEA UR5, UR5, UR46, 0xd ;  /* 0x0000002e05057291 */ /* 0x000fe2000f8e683f */
[----:B------:R-:W-:-:S03]  /*1260*/  ISETP.LT.AND P0, PT, RZ, UR4, PT ;  /* 0x00000004ff007c0c */ /* 0x000fc6000bf01270 */
[----:B------:R-:W-:-:S04]  /*1270*/  UIADD3 UR5, UR5, 0x100, URZ ;  /* 0x0000010005057890 */ /* 0x000fc8000fffe03f */
[----:B------:R-:W-:-:S04]  /*1280*/  USHF.R.U32.HI UR5, URZ, 0x4, UR5 ;  /* 0x000000043f057899 */ /* 0x000fc80008011605 */
[----:B------:R-:W-:-:S04]  /*1290*/  ULOP3.LUT UR5, UR5, 0x3fff, URZ, 0xc0, !UPT ;  /* 0x00003fff05057892 */ /* 0x000fc8000f8ec03f */
[----:B------:R-:W-:Y:S01]  /*12a0*/  ULOP3.LUT UR45, UR5, 0x10000, URZ, 0xfc, !UPT ;  /* 0x00010000052d7892 */ /* 0x000fe2000f8efc3f */
[----:B--2345:R-:W-:Y:S11]  /*12b0*/  @P0 BRA `(.L_x_13) ;  /* 0x0000000000400947 */ /* 0x03cff60003800000 */
[----:B------:R-:W-:Y:S01]  /*12c0*/  MOV R0, 0x0 ;  /* 0x0000000000007802 */ /* 0x000fe20000000f00 */
[----:B------:R-:W-:Y:S01]  /*12d0*/  ULDC.64 UR4, c[0x4][0x68] ;  /* 0x01001a0000047ab9 */ /* 0x000fe20000000a00 */
[----:B------:R-:W-:Y:S01]  /*12e0*/  ULDC.64 UR6, c[0x4][0x8] ;  /* 0x0100020000067ab9 */ /* 0x000fe20000000a00 */
[----:B------:R-:W-:Y:S01]  /*12f0*/  IMAD.U32 R4, RZ, RZ, UR4 ;  /* 0x00000004ff047e24 */ /* 0x000fe2000f8e00ff */
[----:B------:R0:W1:Y:S01]  /*1300*/  LDC.64 R14, c[0x4][R0] ;  /* 0x01000000000e7b82 */ /* 0x0000620000000a00 */
[----:B------:R-:W-:Y:S01]  /*1310*/  IMAD.U32 R5, RZ, RZ, UR5 ;  /* 0x00000005ff057e24 */ /* 0x000fe2000f8e00ff */
[----:B------:R-:W-:Y:S01]  /*1320*/  ULDC.64 UR4, c[0x4][0x70] ;  /* 0x01001c0000047ab9 */ /* 0x000fe20000000a00 */
[----:B------:R-:W-:Y:S02]  /*1330*/  IMAD.U32 R10, RZ, RZ, UR6 ;  /* 0x00000006ff0a7e24 */ /* 0x000fe4000f8e00ff */
[----:B------:R-:W-:Y:S02]  /*1340*/  IMAD.U32 R6, RZ, RZ, UR4 ;  /* 0x00000004ff067e24 */ /* 0x000fe4000f8e00ff */
[----:B------:R-:W-:-:S02]  /*1350*/  IMAD.U32 R7, RZ, RZ, UR5 ;  /* 0x00000005ff077e24 */ /* 0x000fc4000f8e00ff */
[----:B------:R-:W-:Y:S02]  /*1360*/  IMAD.U32 R11, RZ, RZ, UR7 ;  /* 0x00000007ff0b7e24 */ /* 0x000fe4000f8e00ff */
[----:B------:R-:W-:Y:S02]  /*1370*/  IMAD.MOV.U32 R8, RZ, RZ, 0x1e1 ;  /* 0x000001e1ff087424 */ /* 0x000fe400078e00ff */
[----:B------:R-:W-:Y:S02]  /*1380*/  IMAD.MOV.U32 R12, RZ, RZ, 0x1 ;  /* 0x00000001ff0c7424 */ /* 0x000fe400078e00ff */
[----:B0-----:R-:W-:-:S07]  /*1390*/  IMAD.MOV.U32 R13, RZ, RZ, RZ ;  /* 0x000000ffff0d7224 */ /* 0x001fce00078e00ff */
[----:B------:R-:W-:-:S07]  /*13a0*/  LEPC R20, `(.L_x_13) ;  /* 0x000000001014794e */ /* 0x000fce0000000000 */
[----:B-1---5:R-:W-:Y:S05]  /*13b0*/  CALL.ABS.NOINC R14 ;  /* 0x000000000e007343 */ /* 0x022fea0003c00000 */
.L_x_13:
[----:B------:R-:W-:-:S13]  /*13c0*/  ISETP.NE.AND P0, PT, R66, 0x3, PT ;  /* 0x000000034200780c */ /* 0x000fda0003f05270 */
[----:B------:R-:W-:Y:S05]  /*13d0*/  @!P0 BRA `(.L_x_14) ;  /* 0x0000000000048947 */ /* 0x000fea0003800000 */
[----:B------:R-:W-:Y:S01]  /*13e0*/  BPT.TRAP 0x1 ;  /* 0x000000040000795c */ /* 0x000fe20000300000 */
.L_x_14:
[----:B------:R-:W-:Y:S02]  /*13f0*/  IMAD.U32 R3, RZ, RZ, UR42 ;  /* 0x0000002aff037e24 */ /* 0x000fe4000f8e00ff */
[----:B------:R-:W-:-:S03]  /*1400*/  IMAD.U32 R0, RZ, RZ, UR40 ;  /* 0x00000028ff007e24 */ /* 0x000fc6000f8e00ff */
[----:B------:R-:W-:Y:S02]  /*1410*/  LEA R3, R3, UR46, 0x3 ;  /* 0x0000002e03037c11 */ /* 0x000fe4000f8e18ff */
[----:B------:R-:W-:-:S04]  /*1420*/  SHF.L.U32 R0, R0, 0x1f, RZ ;  /* 0x0000001f00007819 */ /* 0x000fc800000006ff */
[----:B------:R0:W1:Y:S01]  /*1430*/  SYNCS.PHASECHK.TRANS64.TRYWAIT P1, [R3+URZ], R0 ;  /* 0x00000000030075a7 */ /* 0x000062000802017f */
[----:B------:R-:W-:Y:S05]  /*1440*/  @!P0 BRA `(.L_x_15) ;  /* 0x0000000000048947 */ /* 0x000fea0003800000 */
[----:B------:R-:W-:Y:S01]  /*1450*/  BPT.TRAP 0x1 ;  /* 0x000000040000795c */ /* 0x000fe20000300000 */
.L_x_15:
[----:B------:R-:W-:-:S05]  /*1460*/  IMAD.U32 R4, RZ, RZ, UR44 ;  /* 0x0000002cff047e24 */ /* 0x000fca000f8e00ff */
[----:B------:R-:W-:Y:S01]  /*1470*/  ISETP.GE.AND P2, PT, R4, 0x1, PT ;  /* 0x000000010400780c */ /* 0x000fe20003f46270 */
[----:B-1----:R-:W-:-:S12]  /*1480*/  @P1 BRA `(.L_x_16) ;  /* 0x0000000000081947 */ /* 0x002fd80003800000 */
[----:B------:R-:W1:Y:S02]  /*1490*/  SYNCS.PHASECHK.TRANS64.TRYWAIT P1, [R3+URZ], R0 ;  /* 0x00000000030075a7 */ /* 0x000e64000802017f */
[----:B-1----:R-:W-:Y:S05]  /*14a0*/  @!P1 BRA `(.L_x_17) ;  /* 0x0000004c00149947 */ /* 0x002fea0003800000 */
.L_x_16:
[----:B------:R-:W-:Y:S05]  /*14b0*/  WARPSYNC.ALL ;  /* 0x0000000000007948 */ /* 0x000fea0003800000 */
[----:B------:R-:W-:Y:S01]  /*14c0*/  UIADD3 UR4, UR46, 0x20100, URZ ;  /* 0x000201002e047890 */ /* 0x000fe2000fffe03f */
[----:B------:R-:W-:Y:S01]  /*14d0*/  WARPGROUP.ARRIVE ;  /* 0x00000000000079c5 */ /* 0x000fe20000000000 */
[----:B------:R-:W-:Y:S02]  /*14e0*/  ULEA UR5, UR42, UR45, 0xb ;  /* 0x0000002d2a057291 */ /* 0x000fe4000f8e583f */
[----:B------:R-:W-:Y:S01]  /*14f0*/  USHF.R.U32.HI UR4, URZ, 0x4, UR4 ;  /* 0x000000043f047899 */ /* 0x000fe20008011604 */
[----:B------:R-:W-:Y:S01]  /*1500*/  UMOV UR9, 0x40000040 ;  /* 0x4000004000097882 */ /* 0x000fe20000000000 */
[----:B------:R-:W-:-:S02]  /*1510*/  UMOV UR11, 0x40000040 ;  /* 0x40000040000b7882 */ /* 0x000fc40000000000 */
[----:B------:R-:W-:Y:S01]  /*1520*/  ULOP3.LUT UR4, UR4, 0x3fff, URZ, 0xc0, !UPT ;  /* 0x00003fff04047892 */ /* 0x000fe2000f8ec03f */
[----:B------:R-:W-:-:S03]  /*1530*/  UMOV UR8, UR5 ;  /* 0x0000000500087c82 */ /* 0x000fc60008000000 */
[----:B------:R-:W-:-:S04]  /*1540*/  ULOP3.LUT UR4, UR4, 0x10000, URZ, 0xfc, !UPT ;  /* 0x0001000004047892 */ /* 0x000fc8000f8efc3f */
[----:B------:R-:W-:-:S07]  /*1550*/  ULEA UR6, UR42, UR4, 0xa ;  /* 0x000000042a067291 */ /* 0x000fce000f8e503f */
[----:B------:R-:W-:Y:S02]  /*1560*/  UMOV UR10, UR6 ;  /* 0x00000006000a7c82 */ /* 0x000fe40008000000 */
[----:B------:R-:W-:Y:S01]  /*1570*/  HGMMA.64x64x16.F32.BF16 R24, gdesc[UR8], RZ, !UPT, gsb0 ;  /* 0x00e00000081879f0 */ /* 0x000fe2000c0018ff */
[----:B------:R-:W-:Y:S02]  /*1580*/  UIADD3 UR8, UR5, 0x2, URZ ;  /* 0x0000000205087890 */ /* 0x000fe4000fffe03f */
[----:B------:R-:W-:Y:S01]  /*1590*/  UIADD3 UR10, UR6, 0x2, URZ ;  /* 0x00000002060a7890 */ /* 0x000fe2000fffe03f */
[----:B------:R-:W-:Y:S01]  /*15a0*/  UMOV UR9, 0x40000040 ;  /* 0x4000004000097882 */ /* 0x000fe20000000000 */
[----:B------:R-:W-:Y:S01]  /*15b0*/  UMOV UR11, 0x40000040 ;  /* 0x40000040000b7882 */ /* 0x000fe20000000000 */
[----:B------:R-:W-:Y:S02]  /*15c0*/  WARPGROUP.DEPBAR.LE gsb0, 0x0 ;  /* 0x00008000000079c5 */ /* 0x000fe40000010000 */
[----:B------:R-:W-:-:S06]  /*15d0*/  WARPGROUP.ARRIVE ;  /* 0x00000000000079c5 */ /* 0x000fcc0000000000 */
[----:B------:R-:W-:Y:S01]  /*15e0*/  HGMMA.64x64x16.F32.BF16 R24, gdesc[UR8], R24, gsb0 ;  /* 0x00e00000081879f0 */ /* 0x000fe20008001818 */
        /* <DEDUP_REMOVED lines=41> */
[----:B------:R-:W-:Y:S03]  /*1880*/  HGMMA.64x64x16.F32.BF16 R24, gdesc[UR8], R24, gsb0 ;  /* 0x00e00000081879f0 */ /* 0x000fe60008001818 */
[----:B------:R-:W-:Y:S02]  /*1890*/  WARPGROUP.DEPBAR.LE gsb0, 0x0 ;  /* 0x00008000000079c5 */ /* 0x000fe40000010000 */
[----:B------:R-:W-:Y:S05]  /*18a0*/  @!P2 BRA `(.L_x_18) ;  /* 0x00000004008ca947 */ /* 0x000fea0003800000 */
[----:B------:R-:W-:Y:S01]  /*18b0*/  UIADD3 UR5, UR42, 0x1, URZ ;  /* 0x000000012a057890 */ /* 0x000fe2000fffe03f */
[----:B01----:R-:W-:-:S03]  /*18c0*/  IMAD.U32 R0, RZ, RZ, UR44 ;  /* 0x0000002cff007e24 */ /* 0x003fc6000f8e00ff */
[----:B------:R-:W-:-:S04]  /*18d0*/  UISETP.NE.AND UP0, UPT, UR5, 0x4, UPT ;  /* 0x000000040500788c */ /* 0x000fc8000bf05270 */
[----:B------:R-:W-:Y:S02]  /*18e0*/  USEL UR6, URZ, 0x1, UP0 ;  /* 0x000000013f067887 */ /* 0x000fe40008000000 */
[----:B------:R-:W-:Y:S02]  /*18f0*/  USEL UR5, UR5, URZ, UP0 ;  /* 0x0000003f05057287 */ /* 0x000fe40008000000 */
[----:B------:R-:W-:-:S06]  /*1900*/  ULOP3.LUT UR6, UR40, UR6, URZ, 0x3c, !UPT ;  /* 0x0000000628067292 */ /* 0x000fcc000f8e3c3f */
[----:B------:R-:W-:Y:S01]  /*1910*/  IMAD.U32 R5, RZ, RZ, UR6 ;  /* 0x00000006ff057e24 */ /* 0x000fe2000f8e00ff */
[----:B------:R-:W-:-:S06]  /*1920*/  UMOV UR6, UR42 ;  /* 0x0000002a00067c82 */ /* 0x000fcc0008000000 */
.L_x_25:
[----:B01----:R-:W-:Y:S05]  /*1930*/  @!P0 BRA `(.L_x_19) ;  /* 0x0000000000048947 */ /* 0x003fea0003800000 */
[----:B------:R-:W-:Y:S01]  /*1940*/  BPT.TRAP 0x1 ;  /* 0x000000040000795c */ /* 0x000fe20000300000 */
.L_x_19:
[----:B------:R-:W0:Y:S01]  /*1950*/  S2UR UR8, SR_CgaCtaId ;  /* 0x00000000000879c3 */ /* 0x000e220000008800 */
[----:B------:R-:W-:Y:S01]  /*1960*/  UMOV UR7, 0x400 ;  /* 0x0000040000077882 */ /* 0x000fe20000000000 */
[----:B------:R-:W-:Y:S01]  /*1970*/  SHF.L.U32 R3, R5, 0x1f, RZ ;  /* 0x0000001f05037819 */ /* 0x000fe200000006ff */
[----:B0-----:R-:W-:-:S04]  /*1980*/  ULEA UR7, UR8, UR7, 0x18 ;  /* 0x0000000708077291 */ /* 0x001fc8000f8ec03f */
[----:B------:R-:W-:-:S09]  /*1990*/  ULEA UR8, UR5, UR7, 0x3 ;  /* 0x0000000705087291 */ /* 0x000fd2000f8e183f */
[----:B------:R0:W1:Y:S01]  /*19a0*/  SYNCS.PHASECHK.TRANS64.TRYWAIT P1, [UR8], R3 ;  /* 0x00000003ff0075a7 */ /* 0x0000620008020148 */
[----:B------:R-:W-:Y:S05]  /*19b0*/  @!P0 BRA `(.L_x_20) ;  /* 0x0000000000048947 */ /* 0x000fea0003800000 */
[----:B------:R-:W-:Y:S01]  /*19c0*/  BPT.TRAP 0x1 ;  /* 0x000000040000795c */ /* 0x000fe20000300000 */
.L_x_20:
[----:B-1----:R-:W-:Y:S05]  /*19d0*/  @P1 BRA `(.L_x_21) ;  /* 0x0000000000081947 */ /* 0x002fea0003800000 */
[----:B------:R-:W1:Y:S02]  /*19e0*/  SYNCS.PHASECHK.TRANS64.TRYWAIT P1, [UR8], R3 ;  /* 0x00000003ff0075a7 */ /* 0x000e640008020148 */
[----:B-1----:R-:W-:Y:S05]  /*19f0*/  @!P1 BRA `(.L_x_22) ;  /* 0x0000004400d49947 */ /* 0x002fea0003800000 */
.L_x_21:
[----:B------:R-:W-:Y:S01]  /*1a00*/  ULEA UR12, UR5, UR45, 0xb ;  /* 0x0000002d050c7291 */ /* 0x000fe2000f8e583f */
[----:B------:R-:W-:Y:S01]  /*1a10*/  WARPGROUP.ARRIVE ;  /* 0x00000000000079c5 */ /* 0x000fe20000000000 */
[----:B------:R-:W-:Y:S01]  /*1a20*/  ULEA UR13, UR5, UR4, 0xa ;  /* 0x00000004050d7291 */ /* 0x000fe2000f8e503f */
[----:B------:R-:W-:Y:S01]  /*1a30*/  UMOV UR9, 0x40000040 ;  /* 0x4000004000097882 */ /* 0x000fe20000000000 */
[----:B------:R-:W-:-:S03]  /*1a40*/  UMOV UR11, 0x40000040 ;  /* 0x40000040000b7882 */ /* 0x000fc60000000000 */
[----:B------:R-:W-:Y:S02]  /*1a50*/  UMOV UR8, UR12 ;  /* 0x0000000c00087c82 */ /* 0x000fe40008000000 */
[----:B------:R-:W-:Y:S02]  /*1a60*/  UMOV UR10, UR13 ;  /* 0x0000000d000a7c82 */ /* 0x000fe40008000000 */
[----:B------:R-:W-:Y:S01]  /*1a70*/  HGMMA.64x64x16.F32.BF16 R24, gdesc[UR8], R24, gsb0 ;  /* 0x00e00000081879f0 */ /* 0x000fe20008001818 */
[----:B------:R-:W-:Y:S02]  /*1a80*/  UIADD3 UR8, UR12, 0x2, URZ ;  /* 0x000000020c087890 */ /* 0x000fe4000fffe03f */
[----:B------:R-:W-:Y:S01]  /*1a90*/  UIADD3 UR10, UR13, 0x2, URZ ;  /* 0x000000020d0a7890 */ /* 0x000fe2000fffe03f */
[----:B------:R-:W-:Y:S01]  /*1aa0*/  UMOV UR9, 0x40000040 ;  /* 0x4000004000097882 */ /* 0x000fe20000000000 */
[----:B------:R-:W-:Y:S01]  /*1ab0*/  UMOV UR11, 0x40000040 ;  /* 0x40000040000b7882 */ /* 0x000fe20000000000 */
[----:B------:R-:W-:-:S02]  /*1ac0*/  WARPGROUP.DEPBAR.LE gsb0, 0x0 ;  /* 0x00008000000079c5 */ /* 0x000fc40000010000 */
        /* <DEDUP_REMOVED lines=46> */
[----:B------:R-:W-:Y:S01]  /*1db0*/  BPT.TRAP 0x1 ;  /* 0x000000040000795c */ /* 0x000fe20000300000 */
.L_x_23:
[----:B------:R-:W-:Y:S01]  /*1dc0*/  ULEA UR7, UR6, UR7, 0x3 ;  /* 0x0000000706077291 */ /* 0x000fe2000f8e183f */
[----:B------:R-:W-:-:S03]  /*1dd0*/  ISETP.GT.U32.AND P1, PT, R18, 0x1, PT ;  /* 0x000000011200780c */ /* 0x000fc60003f24070 */
[----:B------:R-:W-:-:S04]  /*1de0*/  UIADD3 UR7, UR7, 0x20, URZ ;  /* 0x0000002007077890 */ /* 0x000fc8000fffe03f */
[----:B------:R-:W-:-:S09]  /*1df0*/  UPRMT UR7, URZ, 0x654, UR7 ;  /* 0x000006543f077896 */ /* 0x000fd20008000007 */
[----:B------:R-:W-:Y:S01]  /*1e00*/  SYNCS.ARRIVE.TRANS64.RED.A1T0 RZ, [UR7], RZ ;  /* 0x000000ffffff79a7 */ /* 0x000fe20008100407 */
[----:B------:R-:W-:Y:S05]  /*1e10*/  @P1 BRA `(.L_x_24) ;  /* 0x0000000000041947 */ /* 0x000fea0003800000 */
[----:B------:R-:W-:Y:S01]  /*1e20*/  BPT.TRAP 0x1 ;  /* 0x000000040000795c */ /* 0x000fe20000300000 */
.L_x_24:
[----:B------:R-:W-:Y:S01]  /*1e30*/  UIADD3 UR5, UR5, 0x1, URZ ;  /* 0x0000000105057890 */ /* 0x000fe2000fffe03f */
[C---:B------:R-:W-:Y:S01]  /*1e40*/  ISETP.GT.AND P1, PT, R0.reuse, 0x1, PT ;  /* 0x000000010000780c */ /* 0x040fe20003f24270 */
[----:B------:R-:W-:Y:S01]  /*1e50*/  UIADD3 UR6, UR6, 0x1, URZ ;  /* 0x0000000106067890 */ /* 0x000fe2000fffe03f */
[----:B------:R-:W-:Y:S01]  /*1e60*/  VIADD R0, R0, 0xffffffff ;  /* 0xffffffff00007836 */ /* 0x000fe20000000000 */
[----:B------:R-:W-:Y:S02]  /*1e70*/  UISETP.NE.AND UP0, UPT, UR5, 0x4, UPT ;  /* 0x000000040500788c */ /* 0x000fe4000bf05270 */
[----:B------:R-:W-:Y:S02]  /*1e80*/  UISETP.NE.AND UP1, UPT, UR6, 0x4, UPT ;  /* 0x000000040600788c */ /* 0x000fe4000bf25270 */
[----:B------:R-:W-:Y:S02]  /*1e90*/  USEL UR7, URZ, 0x1, UP0 ;  /* 0x000000013f077887 */ /* 0x000fe40008000000 */
[----:B------:R-:W-:-:S02]  /*1ea0*/  USEL UR5, UR5, URZ, UP0 ;  /* 0x0000003f05057287 */ /* 0x000fc40008000000 */
[----:B------:R-:W-:Y:S02]  /*1eb0*/  USEL UR6, UR6, URZ, UP1 ;  /* 0x0000003f06067287 */ /* 0x000fe40008800000 */
[----:B------:R-:W-:Y:S01]  /*1ec0*/  LOP3.LUT R5, R5, UR7, RZ, 0x3c, !PT ;  /* 0x0000000705057c12 */ /* 0x000fe2000f8e3cff */
[----:B------:R-:W-:Y:S09]  /*1ed0*/  @P1 BRA `(.L_x_25) ;  /* 0xfffffff800941947 */ /* 0x000ff2000383ffff */
.L_x_18:
[----:B01----:R-:W0:Y:S02]  /*1ee0*/  LDC R0, c[0x0][0x28c] ;  /* 0x0000a300ff007b82 */ /* 0x003e240000000800 */
[----:B0-----:R-:W-:-:S13]  /*1ef0*/  ISETP.GE.AND P1, PT, R0, 0x1, PT ;  /* 0x000000010000780c */ /* 0x001fda0003f26270 */
[----:B------:R-:W-:Y:S05]  /*1f00*/  @!P1 BRA `(.L_x_26) ;  /* 0x0000000000389947 */ /* 0x000fea0003800000 */
[----:B------:R-:W-:Y:S05]  /*1f10*/  @!P0 BRA `(.L_x_27) ;  /* 0x0000000000048947 */ /* 0x000fea0003800000 */
[----:B------:R-:W-:Y:S01]  /*1f20*/  BPT.TRAP 0x1 ;  /* 0x000000040000795c */ /* 0x000fe20000300000 */
.L_x_27:
[----:B------:R-:W0:Y:S01]  /*1f30*/  S2UR UR6, SR_CgaCtaId ;  /* 0x00000000000679c3 */ /* 0x000e220000008800 */
[----:B------:R-:W-:Y:S01]  /*1f40*/  UIADD3 UR4, UR44, UR42, URZ ;  /* 0x0000002a2c047290 */ /* 0x000fe2000fffe03f */
[----:B------:R-:W-:Y:S01]  /*1f50*/  ISETP.GT.U32.AND P0, PT, R18, 0x1, PT ;  /* 0x000000011200780c */ /* 0x000fe20003f04070 */
[----:B------:R-:W-:Y:S02]  /*1f60*/  UMOV UR5, 0x400 ;  /* 0x0000040000057882 */ /* 0x000fe40000000000 */
[----:B------:R-:W-:-:S04]  /*1f70*/  USHF.L.U32 UR4, UR4, 0x3, URZ ;  /* 0x0000000304047899 */ /* 0x000fc8000800063f */
[----:B------:R-:W-:Y:S02]  /*1f80*/  ULOP3.LUT UR4, UR4, 0x18, URZ, 0xc0, !UPT ;  /* 0x0000001804047892 */ /* 0x000fe4000f8ec03f */
[----:B0-----:R-:W-:-:S04]  /*1f90*/  ULEA UR5, UR6, UR5, 0x18 ;  /* 0x0000000506057291 */ /* 0x001fc8000f8ec03f */
[----:B------:R-:W-:-:S04]  /*1fa0*/  UIADD3 UR4, UR5, 0x20, UR4 ;  /* 0x0000002005047890 */ /* 0x000fc8000fffe004 */
[----:B------:R-:W-:-:S09]  /*1fb0*/  UPRMT UR4, URZ, 0x654, UR4 ;  /* 0x000006543f047896 */ /* 0x000fd20008000004 */
[----:B------:R-:W-:Y:S01]  /*1fc0*/  SYNCS.ARRIVE.TRANS64.RED.A1T0 RZ, [UR4], RZ ;  /* 0x000000ffffff79a7 */ /* 0x000fe20008100404 */
[----:B------:R-:W-:Y:S05]  /*1fd0*/  @P0 BRA `(.L_x_26) ;  /* 0x0000000000040947 */ /* 0x000fea0003800000 */
[----:B------:R-:W-:Y:S01]  /*1fe0*/  BPT.TRAP 0x1 ;  /* 0x000000040000795c */ /* 0x000fe20000300000 */
.L_x_26:
[----:B------:R-:W-:Y:S01]  /*1ff0*/  IMAD.SHL.U32 R3, R68, 0x40, RZ ;  /* 0x0000004044037824 */ /* 0x000fe200078e00ff */
[----:B------:R-:W-:Y:S01]  /*2000*/  ULDC UR6, c[0x0][0x288] ;  /* 0x0000a20000067ab9 */ /* 0x000fe20000000800 */
[----:B------:R-:W-:Y:S01]  /*2010*/  SHF.R.S32.HI R13, RZ, 0x1f, R67 ;  /* 0x0000001fff0d7819 */ /* 0x000fe20000011443 */
[----:B------:R-:W-:Y:S01]  /*2020*/  IMAD.SHL.U32 R6, R69, 0x80, RZ ;  /* 0x0000008045067824 */ /* 0x000fe200078e00ff */
[----:B------:R-:W-:Y:S01]  /*2030*/  ULDC.64 UR4, c[0x0][0x5d0] ;  /* 0x0001740000047ab9 */ /* 0x000fe20000000a00 */
[----:B------:R-:W-:Y:S01]  /*2040*/  LOP3.LUT R10, R3, 0x6, R61, 0xf8, !PT ;  /* 0x00000006030a7812 */ /* 0x000fe200078ef83d */
[----:B------:R-:W-:Y:S01]  /*2050*/  IMAD.WIDE R68, R69, 0x80, R22 ;  /* 0x0000008045447825 */ /* 0x000fe200078e0216 */
[----:B------:R-:W-:Y:S01]  /*2060*/  ISETP.GE.AND P0, PT, R3, UR6, PT ;  /* 0x0000000603007c0c */ /* 0x000fe2000bf06270 */
[----:B------:R-:W-:Y:S01]  /*2070*/  ULDC UR6, c[0x0][0x284] ;  /* 0x0000a10000067ab9 */ /* 0x000fe20000000800 */
[----:B------:R-:W-:Y:S01]  /*2080*/  SHF.R.S32.HI R11, RZ, 0x1f, R10 ;  /* 0x0000001fff0b7819 */ /* 0x000fe2000001140a */
[----:B------:R-:W-:Y:S01]  /*2090*/  IMAD R0, R13, UR4, RZ ;  /* 0x000000040d007c24 */ /* 0x000fe2000f8e02ff */
[----:B------:R-:W-:-:S03]  /*20a0*/  ISETP.GE.OR P0, PT, R6, UR6, P0 ;  /* 0x0000000606007c0c */ /* 0x000fc60008706670 */
[C---:B------:R-:W-:Y:S02]  /*20b0*/  IMAD R7, R67.reuse, UR5, R0 ;  /* 0x0000000543077c24 */ /* 0x040fe4000f8e0200 */
[----:B------:R-:W-:Y:S01]  /*20c0*/  IMAD.WIDE.U32 R4, R67, UR4, R10 ;  /* 0x0000000443047c25 */ /* 0x000fe2000f8e000a */
[----:B------:R-:W-:-:S03]  /*20d0*/  ULDC.64 UR4, c[0x0][0x5c8] ;  /* 0x0001720000047ab9 */ /* 0x000fc60000000a00 */
[----:B------:R-:W-:Y:S02]  /*20e0*/  IMAD R9, R69, UR4, RZ ;  /* 0x0000000445097c24 */ /* 0x000fe4000f8e02ff */
[----:B------:R-:W-:Y:S02]  /*20f0*/  IMAD.IADD R5, R5, 0x1, R7 ;  /* 0x0000000105057824 */ /* 0x000fe400078e0207 */
[C---:B------:R-:W-:Y:S02]  /*2100*/  IMAD R9, R68.reuse, UR5, R9 ;  /* 0x0000000544097c24 */ /* 0x040fe4000f8e0209 */
[----:B------:R-:W-:-:S04]  /*2110*/  IMAD.WIDE.U32 R70, R68, UR4, R4 ;  /* 0x0000000444467c25 */ /* 0x000fc8000f8e0004 */
[----:B------:R-:W-:Y:S01]  /*2120*/  IMAD.MOV.U32 R0, RZ, RZ, -0x1 ;  /* 0xffffffffff007424 */ /* 0x000fe200078e00ff */
[----:B------:R-:W-:Y:S06]  /*2130*/  @P0 BRA `(.L_x_28) ;  /* 0x00000020009c0947 */ /* 0x000fec0003800000 */
[----:B-----5:R-:W-:Y:S01]  /*2140*/  FSETP.NEU.AND P0, PT, R56, RZ, PT ;  /* 0x000000ff3800720b */ /* 0x020fe20003f0d000 */
[----:B------:R-:W-:Y:S01]  /*2150*/  IMAD.IADD R4, R60, 0x1, -R3 ;  /* 0x000000013c047824 */ /* 0x000fe200078e0a03 */
[----:B------:R-:W-:Y:S01]  /*2160*/  BSSY B0, `(.L_x_28) ;  /* 0x0000224000007945 */ /* 0x000fe20003800000 */
[----:B------:R-:W-:Y:S02]  /*2170*/  IMAD.IADD R3, R65, 0x1, -R6 ;  /* 0x0000000141037824 */ /* 0x000fe400078e0a06 */
[----:B------:R-:W-:Y:S01]  /*2180*/  IMAD.IADD R81, R71, 0x1, R9 ;  /* 0x0000000147517824 */ /* 0x000fe200078e0209 */
[----:B------:R-:W-:-:S04]  /*2190*/  ISETP.GT.AND P2, PT, R4, RZ, PT ;  /* 0x000000ff0400720c */ /* 0x000fc80003f44270 */
[----:B------:R-:W-:-:S03]  /*21a0*/  ISETP.GT.AND P1, PT, R3, RZ, P2 ;  /* 0x000000ff0300720c */ /* 0x000fc60001724270 */
[----:B------:R-:W-:Y:S10]  /*21b0*/  @!P0 BRA `(.L_x_29) ;  /* 0x0000001400e88947 */ /* 0x000ff40003800000 */
[----:B------:R-:W0:Y:S01]  /*21c0*/  LDC.64 R74, c[0x0][0x5b8] ;  /* 0x00016e00ff4a7b82 */ /* 0x000e220000000a00 */
[----:B------:R-:W-:-:S07]  /*21d0*/  ULDC.64 UR4, c[0x0][0x5c0] ;  /* 0x0001700000047ab9 */ /* 0x000fce0000000a00 */
[----:B------:R-:W1:Y:S08]  /*21e0*/  LDC.64 R76, c[0x0][0x5b0] ;  /* 0x00016c00ff4c7b82 */ /* 0x000e700000000a00 */
[----:B------:R-:W2:Y:S01]  /*21f0*/  LDC.64 R78, c[0x0][0x5a8] ;  /* 0x00016a00ff4e7b82 */ /* 0x000ea20000000a00 */
[-C--:B0-----:R-:W-:Y:S02]  /*2200*/  IMAD R6, R13, R74.reuse, RZ ;  /* 0x0000004a0d067224 */ /* 0x081fe400078e02ff */
[----:B------:R-:W-:-:S04]  /*2210*/  IMAD.WIDE.U32 R72, R67, R74, R10 ;  /* 0x0000004a43487225 */ /* 0x000fc800078e000a */
[----:B------:R-:W-:Y:S02]  /*2220*/  IMAD R71, R67, R75, R6 ;  /* 0x0000004b43477224 */ /* 0x000fe400078e0206 */
[-C--:B-1----:R-:W-:Y:S02]  /*2230*/  IMAD R5, R69, R76.reuse, RZ ;  /* 0x0000004c45057224 */ /* 0x082fe400078e02ff */
[----:B------:R-:W-:Y:S02]  /*2240*/  IMAD.IADD R13, R73, 0x1, R71 ;  /* 0x00000001490d7824 */ /* 0x000fe400078e0247 */
[----:B------:R-:W-:Y:S02]  /*2250*/  IMAD.MOV.U32 R12, RZ, RZ, R72 ;  /* 0x000000ffff0c7224 */ /* 0x000fe400078e0048 */
[C---:B------:R-:W-:Y:S02]  /*2260*/  IMAD R75, R68.reuse, R77, R5 ;  /* 0x0000004d444b7224 */ /* 0x040fe400078e0205 */
[----:B------:R-:W-:-:S04]  /*2270*/  IMAD.WIDE.U32 R6, R68, R76, R12 ;  /* 0x0000004c44067225 */ /* 0x000fc800078e000c */
[----:B------:R-:W-:Y:S01]  /*2280*/  IMAD.IADD R5, R7, 0x1, R75 ;  /* 0x0000000107057824 */ /* 0x000fe200078e024b */
[----:B--2---:R-:W-:-:S04]  /*2290*/  LEA R14, P0, R6, R78, 0x1 ;  /* 0x0000004e060e7211 */ /* 0x004fc800078008ff */
[----:B------:R-:W-:-:S05]  /*22a0*/  LEA.HI.X R15, R6, R79, R5, 0x1, P0 ;  /* 0x0000004f060f7211 */ /* 0x000fca00000f0c05 */
[----:B------:R0:W2:Y:S01]  /*22b0*/  @P1 LDG.E.LTC128B.U16 R5, desc[UR36][R14.64] ;  /* 0x000000240e051981 */ /* 0x0000a2000c1e1520 */
[----:B------:R-:W-:Y:S01]  /*22c0*/  LEA R8, P0, R70, UR4, 0x1 ;  /* 0x0000000446087c11 */ /* 0x000fe2000f8008ff */
[----:B------:R-:W-:Y:S01]  /*22d0*/  IMAD.WIDE.U32 R6, R68, R76, R10 ;  /* 0x0000004c44067225 */ /* 0x000fe200078e000a */
[----:B------:R-:W-:Y:S03]  /*22e0*/  BSSY B1, `(.L_x_30) ;  /* 0x0000012000017945 */ /* 0x000fe60003800000 */
[----:B------:R-:W-:Y:S02]  /*22f0*/  IMAD.IADD R7, R75, 0x1, R7 ;  /* 0x000000014b077824 */ /* 0x000fe400078e0207 */
[----:B------:R-:W-:Y:S01]  /*2300*/  IMAD.WIDE.U32 R20, R67, R74, R6 ;  /* 0x0000004a43147225 */ /* 0x000fe200078e0006 */
[----:B0-----:R-:W-:-:S03]  /*2310*/  SHF.L.U64.HI R15, R76, 0x3, R77 ;  /* 0x000000034c0f7819 */ /* 0x001fc6000001024d */
[----:B------:R-:W-:Y:S01]  /*2320*/  IMAD.IADD R7, R71, 0x1, R21 ;  /* 0x0000000147077824 */ /* 0x000fe200078e0215 */
[----:B------:R-:W-:Y:S01]  /*2330*/  LEA R6, P4, R20, R78, 0x1 ;  /* 0x0000004e14067211 */ /* 0x000fe200078808ff */
[----:B------:R-:W-:-:S03]  /*2340*/  IMAD.SHL.U32 R14, R76, 0x8, RZ ;  /* 0x000000084c0e7824 */ /* 0x000fc600078e00ff */
[----:B------:R-:W-:Y:S01]  /*2350*/  LEA.HI.X R7, R20, R79, R7, 0x1, P4 ;  /* 0x0000004f14077211 */ /* 0x000fe200020f0c07 */
[----:B--2---:R-:W-:-:S04]  /*2360*/  IMAD.U32 R9, R5, 0x10000, RZ ;  /* 0x0001000005097824 */ /* 0x004fc800078e00ff */
[----:B------:R-:W-:-:S04]  /*2370*/  FMUL R9, R9, R56 ;  /* 0x0000003809097220 */ /* 0x000fc80000400000 */
[----:B------:R-:W-:Y:S01]  /*2380*/  FFMA R24, R24, R19, R9 ;  /* 0x0000001318187223 */ /* 0x000fe20000000009 */
[----:B------:R-:W-:Y:S02]  /*2390*/  LEA.HI.X R9, R70, UR5, R81, 0x1, P0 ;  /* 0x0000000546097c11 */ /* 0x000fe400080f0c51 */
[----:B------:R-:W-:Y:S02]  /*23a0*/  ISETP.GT.AND P0, PT, R4, 0x1, PT ;  /* 0x000000010400780c */ /* 0x000fe40003f04270 */
[----:B------:R-:W-:Y:S02]  /*23b0*/  F2FP.BF16.F32.PACK_AB R24, RZ, R24 ;  /* 0x00000018ff18723e */ /* 0x000fe400000010ff */
[----:B------:R-:W-:-:S03]  /*23c0*/  ISETP.GT.AND P3, PT, R3, RZ, P0 ;  /* 0x000000ff0300720c */ /* 0x000fc60000764270 */
[----:B------:R0:W-:Y:S10]  /*23d0*/  @P1 STG.E.U16 desc[UR36][R8.64], R24 ;  /* 0x0000001808001986 */ /* 0x0001f4000c101524 */
[----:B------:R-:W-:Y:S05]  /*23e0*/  @!P3 BRA `(.L_x_31) ;  /* 0x000000000004b947 */ /* 0x000fea0003800000 */
[----:B------:R1:W5:Y:S02]  /*23f0*/  LDG.E.LTC128B.U16 R5, desc[UR36][R6.64+0x2] ;  /* 0x0000022406057981 */ /* 0x000364000c1e1520 */
.L_x_31:
[----:B------:R-:W-:Y:S05]  /*2400*/  BSYNC B1 ;  /* 0x0000000000017941 */ /* 0x000fea0003800000 */
.L_x_30:
[----:B-----5:R-:W-:Y:S01]  /*2410*/  IMAD.U32 R69, R5, 0x10000, RZ ;  /* 0x0001000005457824 */ /* 0x020fe200078e00ff */
[----:B------:R-:W-:Y:S01]  /*2420*/  ISETP.GT.AND P2, PT, R3, 0x8, P2 ;  /* 0x000000080300780c */ /* 0x000fe20001744270 */
[----:B------:R-:W-:Y:S01]  /*2430*/  IMAD.WIDE.U32 R20, R68, R76, R14 ;  /* 0x0000004c44147225 */ /* 0x000fe200078e000e */
[----:B0-----:R-:W-:-:S03]  /*2440*/  PRMT R24, R5, 0x7610, R24 ;  /* 0x0000761005187816 */ /* 0x001fc60000000018 */
[----:B------:R-:W-:Y:S01]  /*2450*/  FMUL R12, R69, R56 ;  /* 0x00000038450c7220 */ /* 0x000fe20000400000 */
[----:B------:R-:W-:Y:S01]  /*2460*/  IMAD.IADD R75, R75, 0x1, R21 ;  /* 0x000000014b4b7824 */ /* 0x000fe200078e0215 */
[----:B------:R-:W-:Y:S02]  /*2470*/  IADD3 R72, P1, R72, R20, RZ ;  /* 0x0000001448487210 */ /* 0x000fe40007f3e0ff */
[----:B------:R-:W-:-:S03]  /*2480*/  FFMA R12, R25, R19, R12 ;  /* 0x00000013190c7223 */ /* 0x000fc6000000000c */
[----:B------:R-:W-:Y:S02]  /*2490*/  IMAD.X R13, R75, 0x1, R13, P1 ;  /* 0x000000014b0d7824 */ /* 0x000fe400008e060d */
[----:B------:R-:W-:Y:S02]  /*24a0*/  F2FP.BF16.F32.PACK_AB R12, RZ, R12 ;  /* 0x0000000cff0c723e */ /* 0x000fe400000010ff */
[----:B------:R-:W-:Y:S02]  /*24b0*/  LEA R14, P1, R72, R78, 0x1 ;  /* 0x0000004e480e7211 */ /* 0x000fe400078208ff */
[----:B------:R-:W-:Y:S02]  /*24c0*/  PRMT R21, R12, 0x7610, R21 ;  /* 0x000076100c157816 */ /* 0x000fe40000000015 */
[----:B------:R-:W-:-:S03]  /*24d0*/  LEA.HI.X R15, R72, R79, R13, 0x1, P1 ;  /* 0x0000004f480f7211 */ /* 0x000fc600008f0c0d */
[----:B------:R0:W-:Y:S04]  /*24e0*/  @P3 STG.E.U16 desc[UR36][R8.64+0x2], R21 ;  /* 0x0000021508003986 */ /* 0x0001e8000c101524 */
[----:B------:R-:W2:Y:S01]  /*24f0*/  @P2 LDG.E.LTC128B.U16 R24, desc[UR36][R14.64] ;  /* 0x000000240e182981 */ /* 0x000ea2000c1e1520 */
[----:B------:R-:W-:Y:S01]  /*2500*/  IADD3 R20, P1, R10, R20, RZ ;  /* 0x000000140a147210 */ /* 0x000fe20007f3e0ff */
[----:B------:R-:W-:Y:S01]  /*2510*/  BSSY B1, `(.L_x_32) ;  /* 0x0000011000017945 */ /* 0x000fe20003800000 */
[----:B------:R-:W-:Y:S02]  /*2520*/  SHF.L.U64.HI R13, R57, 0x1, R58 ;  /* 0x00000001390d7819 */ /* 0x000fe4000001023a */
[----:B------:R-:W-:Y:S01]  /*2530*/  ISETP.GT.AND P0, PT, R3, 0x8, P0 ;  /* 0x000000080300780c */ /* 0x000fe20000704270 */
[----:B0-----:R-:W-:Y:S01]  /*2540*/  IMAD.X R21, R11, 0x1, R75, P1 ;  /* 0x000000010b157824 */ /* 0x001fe200008e064b */
[----:B------:R-:W-:Y:S01]  /*2550*/  LEA R12, P1, R57, R8, 0x1 ;  /* 0x00000008390c7211 */ /* 0x000fe200078208ff */
[----:B------:R-:W-:-:S04]  /*2560*/  IMAD.WIDE.U32 R20, R67, R74, R20 ;  /* 0x0000004a43147225 */ /* 0x000fc800078e0014 */
[----:B------:R-:W-:Y:S01]  /*2570*/  IMAD.X R13, R13, 0x1, R9, P1 ;  /* 0x000000010d0d7824 */ /* 0x000fe200008e0609 */
[----:B------:R-:W-:Y:S01]  /*2580*/  LEA R10, P3, R20, R78, 0x1 ;  /* 0x0000004e140a7211 */ /* 0x000fe200078608ff */
[----:B------:R-:W-:-:S05]  /*2590*/  IMAD.IADD R11, R71, 0x1, R21 ;  /* 0x00000001470b7824 */ /* 0x000fca00078e0215 */
[----:B------:R-:W-:Y:S01]  /*25a0*/  LEA.HI.X R11, R20, R79, R11, 0x1, P3 ;  /* 0x0000004f140b7211 */ /* 0x000fe200018f0c0b */
[----:B--2---:R-:W-:-:S04]  /*25b0*/  IMAD.U32 R5, R24, 0x10000, RZ ;  /* 0x0001000018057824 */ /* 0x004fc800078e00ff */
[----:B------:R-:W-:-:S04]  /*25c0*/  FMUL R5, R5, R56 ;  /* 0x0000003805057220 */ /* 0x000fc80000400000 */
[----:B------:R-:W-:-:S05]  /*25d0*/  FFMA R5, R26, R19, R5 ;  /* 0x000000131a057223 */ /* 0x000fca0000000005 */
[----:B------:R-:W-:-:S05]  /*25e0*/  F2FP.BF16.F32.PACK_AB R5, RZ, R5 ;  /* 0x00000005ff05723e */ /* 0x000fca00000010ff */
[----:B------:R0:W-:Y:S01]  /*25f0*/  @P2 STG.E.U16 desc[UR36][R12.64], R5 ;  /* 0x000000050c002986 */ /* 0x0001e2000c101524 */
[----:B------:R-:W-:Y:S05]  /*2600*/  @!P0 BRA `(.L_x_33) ;  /* 0x0000000000048947 */ /* 0x000fea0003800000 */
[----:B------:R2:W5:Y:S02]  /*2610*/  LDG.E.LTC128B.U16 R24, desc[UR36][R10.64+0x2] ;  /* 0x000002240a187981 */ /* 0x000564000c1e1520 */
.L_x_33:
[----:B------:R-:W-:Y:S05]  /*2620*/  BSYNC B1 ;  /* 0x0000000000017941 */ /* 0x000fea0003800000 */
.L_x_32:
[----:B0----5:R-:W-:Y:S01]  /*2630*/  IMAD.U32 R5, R24, 0x10000, RZ ;  /* 0x0001000018057824 */ /* 0x021fe200078e00ff */
[----:B------:R-:W-:Y:S01]  /*2640*/  ISETP.GT.AND P1, PT, R4, 0x8, PT ;  /* 0x000000080400780c */ /* 0x000fe20003f24270 */
[----:B------:R-:W-:Y:S02]  /*2650*/  BSSY B1, `(.L_x_34) ;  /* 0x0000008000017945 */ /* 0x000fe40003800000 */
[----:B------:R-:W-:Y:S01]  /*2660*/  FMUL R14, R5, R56 ;  /* 0x00000038050e7220 */ /* 0x000fe20000400000 */
[----:B------:R-:W-:-:S03]  /*2670*/  ISETP.GT.AND P2, PT, R3, RZ, P1 ;  /* 0x000000ff0300720c */ /* 0x000fc60000f44270 */
[----:B------:R-:W-:-:S05]  /*2680*/  FFMA R14, R27, R19, R14 ;  /* 0x000000131b0e7223 */ /* 0x000fca000000000e */
[----:B------:R-:W-:-:S05]  /*2690*/  F2FP.BF16.F32.PACK_AB R14, RZ, R14 ;  /* 0x0000000eff0e723e */ /* 0x000fca00000010ff */
[----:B------:R0:W-:Y:S01]  /*26a0*/  @P0 STG.E.U16 desc[UR36][R12.64+0x2], R14 ;  /* 0x0000020e0c000986 */ /* 0x0001e2000c101524 */
[----:B------:R-:W-:Y:S05]  /*26b0*/  @!P2 BRA `(.L_x_35) ;  /* 0x000000000004a947 */ /* 0x000fea0003800000 */
[----:B------:R3:W5:Y:S02]  /*26c0*/  LDG.E.LTC128B.U16 R24, desc[UR36][R6.64+0x10] ;  /* 0x0000102406187981 */ /* 0x000764000c1e1520 */
.L_x_35:
[----:B------:R-:W-:Y:S05]  /*26d0*/  BSYNC B1 ;  /* 0x0000000000017941 */ /* 0x000fea0003800000 */
.L_x_34:
[----:B-----5:R-:W-:Y:S01]  /*26e0*/  IMAD.U32 R5, R24, 0x10000, RZ ;  /* 0x0001000018057824 */ /* 0x020fe200078e00ff */
        /* <DEDUP_REMOVED lines=9> */
.L_x_37:
[----:B------:R-:W-:Y:S05]  /*2780*/  BSYNC B1 ;  /* 0x0000000000017941 */ /* 0x000fea0003800000 */
.L_x_36:
[----:B----45:R-:W-:Y:S01]  /*2790*/  IMAD.U32 R5, R24, 0x10000, RZ ;  /* 0x0001000018057824 */ /* 0x030fe200078e00ff */
[----:B------:R-:W-:Y:S01]  /*27a0*/  ISETP.GT.AND P1, PT, R3, 0x8, P1 ;  /* 0x000000080300780c */ /* 0x000fe20000f24270 */
[----:B------:R-:W-:Y:S02]  /*27b0*/  BSSY B1, `(.L_x_38) ;  /* 0x0000007000017945 */ /* 0x000fe40003800000 */
[----:B0-----:R-:W-:-:S04]  /*27c0*/  FMUL R14, R5, R56 ;  /* 0x00000038050e7220 */ /* 0x001fc80000400000 */
[----:B------:R-:W-:-:S05]  /*27d0*/  FFMA R14, R29, R19, R14 ;  /* 0x000000131d0e7223 */ /* 0x000fca000000000e */
[----:B------:R-:W-:-:S05]  /*27e0*/  F2FP.BF16.F32.PACK_AB R14, RZ, R14 ;  /* 0x0000000eff0e723e */ /* 0x000fca00000010ff */
[----:B------:R0:W-:Y:S01]  /*27f0*/  @P3 STG.E.U16 desc[UR36][R8.64+0x12], R14 ;  /* 0x0000120e08003986 */ /* 0x0001e2000c101524 */
[----:B------:R-:W-:Y:S05]  /*2800*/  @!P1 BRA `(.L_x_39) ;  /* 0x0000000000049947 */ /* 0x000fea0003800000 */
[----:B------:R4:W5:Y:S02]  /*2810*/  LDG.E.LTC128B.U16 R24, desc[UR36][R10.64+0x10] ;  /* 0x000010240a187981 */ /* 0x000964000c1e1520 */
.L_x_39:
[----:B------:R-:W-:Y:S05]  /*2820*/  BSYNC B1 ;  /* 0x0000000000017941 */ /* 0x000fea0003800000 */
.L_x_38:
[----:B-----5:R-:W-:Y:S01]  /*2830*/  IMAD.U32 R5, R24, 0x10000, RZ ;  /* 0x0001000018057824 */ /* 0x020fe200078e00ff */
[----:B------:R-:W-:Y:S01]  /*2840*/  ISETP.GT.AND P0, PT, R3, 0x8, P0 ;  /* 0x000000080300780c */ /* 0x000fe20000704270 */
[----:B------:R-:W-:Y:S02]  /*2850*/  BSSY B1, `(.L_x_40) ;  /* 0x0000007000017945 */ /* 0x000fe40003800000 */
[----:B------:R-:W-:-:S04]  /*2860*/  FMUL R5, R5, R56 ;  /* 0x0000003805057220 */ /* 0x000fc80000400000 */
[----:B------:R-:W-:-:S05]  /*2870*/  FFMA R5, R30, R19, R5 ;  /* 0x000000131e057223 */ /* 0x000fca0000000005 */
[----:B------:R-:W-:-:S05]  /*2880*/  F2FP.BF16.F32.PACK_AB R5, RZ, R5 ;  /* 0x00000005ff05723e */ /* 0x000fca00000010ff */
[----:B------:R0:W-:Y:S01]  /*2890*/  @P1 STG.E.U16 desc[UR36][R12.64+0x10], R5 ;  /* 0x000010050c001986 */ /* 0x0001e2000c101524 */
[----:B------:R-:W-:Y:S05]  /*28a0*/  @!P0 BRA `(.L_x_41) ;  /* 0x0000000000048947 */ /* 0x000fea0003800000 */
[----:B------:R0:W5:Y:S02]  /*28b0*/  LDG.E.LTC128B.U16 R24, desc[UR36][R10.64+0x12] ;  /* 0x000012240a187981 */ /* 0x000164000c1e1520 */
.L_x_41:
[----:B------:R-:W-:Y:S05]  /*28c0*/  BSYNC B1 ;  /* 0x0000000000017941 */ /* 0x000fea0003800000 */
.L_x_40:
        /* <DEDUP_REMOVED lines=10> */
.L_x_43:
[----:B------:R-:W-:Y:S05]  /*2970*/  BSYNC B1 ;  /* 0x0000000000017941 */ /* 0x000fea0003800000 */
.L_x_42:
        /* <DEDUP_REMOVED lines=10> */
.L_x_45:
[----:B------:R-:W-:Y:S05]  /*2a20*/  BSYNC B1 ;  /* 0x0000000000017941 */ /* 0x000fea0003800000 */
.L_x_44:
[----:B0----5:R-:W-:Y:S01]  /*2a30*/  IMAD.U32 R5, R24, 0x10000, RZ ;  /* 0x0001000018057824 */ /* 0x021fe200078e00ff */
        /* <DEDUP_REMOVED lines=8> */
.L_x_47:
[----:B------:R-:W-:Y:S05]  /*2ac0*/  BSYNC B1 ;  /* 0x0000000000017941 */ /* 0x000fea0003800000 */
.L_x_46:
        /* <DEDUP_REMOVED lines=9> */
.L_x_49:
[----:B------:R-:W-:Y:S05]  /*2b60*/  BSYNC B1 ;  /* 0x0000000000017941 */ /* 0x000fea0003800000 */
.L_x_48:
        /* <DEDUP_REMOVED lines=10> */
.L_x_51:
[----:B------:R-:W-:Y:S05]  /*2c10*/  BSYNC B1 ;  /* 0x0000000000017941 */ /* 0x000fea0003800000 */
.L_x_50:
        /* <DEDUP_REMOVED lines=10> */
.L_x_53:
[----:B------:R-:W-:Y:S05]  /*2cc0*/  BSYNC B1 ;  /* 0x0000000000017941 */ /* 0x000fea0003800000 */
.L_x_52:
        /* <DEDUP_REMOVED lines=9> */
.L_x_55:
[----:B------:R-:W-:Y:S05]  /*2d60*/  BSYNC B1 ;  /* 0x0000000000017941 */ /* 0x000fea0003800000 */
.L_x_54:
        /* <DEDUP_REMOVED lines=9> */
.L_x_57:
[----:B------:R-:W-:Y:S05]  /*2e00*/  BSYNC B1 ;  /* 0x0000000000017941 */ /* 0x000fea0003800000 */
.L_x_56:
        /* <DEDUP_REMOVED lines=10> */
.L_x_59:
[----:B------:R-:W-:Y:S05]  /*2eb0*/  BSYNC B1 ;  /* 0x0000000000017941 */ /* 0x000fea0003800000 */
.L_x_58:
        /* <DEDUP_REMOVED lines=10> */
.L_x_61:
[----:B------:R-:W-:Y:S05]  /*2f60*/  BSYNC B1 ;  /* 0x0000000000017941 */ /* 0x000fea0003800000 */
.L_x_60:
        /* <DEDUP_REMOVED lines=9> */
.L_x_63:
[----:B------:R-:W-:Y:S05]  /*3000*/  BSYNC B1 ;  /* 0x0000000000017941 */ /* 0x000fea0003800000 */
.L_x_62:
        /* <DEDUP_REMOVED lines=9> */
.L_x_65:
[----:B------:R-:W-:Y:S05]  /*30a0*/  BSYNC B1 ;  /* 0x0000000000017941 */ /* 0x000fea0003800000 */
.L_x_64:
        /* <DEDUP_REMOVED lines=10> */
.L_x_67:
[----:B------:R-:W-:Y:S05]  /*3150*/  BSYNC B1 ;  /* 0x0000000000017941 */ /* 0x000fea0003800000 */
.L_x_66:
        /* <DEDUP_REMOVED lines=10> */
.L_x_69:
[----:B------:R-:W-:Y:S05]  /*3200*/  BSYNC B1 ;  /* 0x0000000000017941 */ /* 0x000fea0003800000 */
.L_x_68:
        /* <DEDUP_REMOVED lines=9> */
.L_x_71:
[----:B------:R-:W-:Y:S05]  /*32a0*/  BSYNC B1 ;  /* 0x0000000000017941 */ /* 0x000fea0003800000 */
.L_x_70:
        /* <DEDUP_REMOVED lines=9> */
.L_x_73:
[----:B------:R-:W-:Y:S05]  /*3340*/  BSYNC B1 ;  /* 0x0000000000017941 */ /* 0x000fea0003800000 */
.L_x_72:
        /* <DEDUP_REMOVED lines=10> */
.L_x_75:
[----:B------:R-:W-:Y:S05]  /*33f0*/  BSYNC B1 ;  /* 0x0000000000017941 */ /* 0x000fea0003800000 */
.L_x_74:
        /* <DEDUP_REMOVED lines=10> */
.L_x_77:
[----:B------:R-:W-:Y:S05]  /*34a0*/  BSYNC B1 ;  /* 0x0000000000017941 */ /* 0x000fea0003800000 */
.L_x_76:
        /* <DEDUP_REMOVED lines=9> */
.L_x_79:
[----:B------:R-:W-:Y:S05]  /*3540*/  BSYNC B1 ;  /* 0x0000000000017941 */ /* 0x000fea0003800000 */
.L_x_78:
        /* <DEDUP_REMOVED lines=9> */
.L_x_81:
[----:B------:R-:W-:Y:S05]  /*35e0*/  BSYNC B1 ;  /* 0x0000000000017941 */ /* 0x000fea0003800000 */
.L_x_80:
        /* <DEDUP_REMOVED lines=10> */
.L_x_83:
[----:B------:R-:W-:Y:S05]  /*3690*/  BSYNC B1 ;  /* 0x0000000000017941 */ /* 0x000fea0003800000 */
.L_x_82:
[----:B-----5:R-:W-:Y:S01]  /*36a0*/  IMAD.U32 R5, R24, 0x10000, RZ ;  /* 0x0001000018057824 */ /* 0x020fe200078e00ff */
[----:B------:R-:W-:Y:S01]  /*36b0*/  ISETP.GT.AND P0, PT, R4, 0x39, PT ;  /* 0x000000390400780c */ /* 0x000fe20003f04270 */
[----:B------:R-:W-:Y:S01]  /*36c0*/  @P2 IMAD.MOV.U32 R4, RZ, RZ, R8 ;  /* 0x000000ffff042224 */ /* 0x000fe200078e0008 */
[----:B------:R-:W-:Y:S01]  /*36d0*/  BSSY B1, `(.L_x_84) ;  /* 0x000000a000017945 */ /* 0x000fe20003800000 */
[----:B------:R-:W-:Y:S01]  /*36e0*/  FMUL R5, R5, R56 ;  /* 0x0000003805057220 */ /* 0x000fe20000400000 */
[----:B------:R-:W-:-:S03]  /*36f0*/  ISETP.GT.AND P3, PT, R3, RZ, P0 ;  /* 0x000000ff0300720c */ /* 0x000fc60000764270 */
[----:B------:R-:W-:-:S05]  /*3700*/  FFMA R5, R52, R19, R5 ;  /* 0x0000001334057223 */ /* 0x000fca0000000005 */
[----:B------:R-:W-:-:S04]  /*3710*/  F2FP.BF16.F32.PACK_AB R5, RZ, R5 ;  /* 0x00000005ff05723e */ /* 0x000fc800000010ff */
[----:B0-----:R-:W-:Y:S01]  /*3720*/  PRMT R14, R5, 0x7610, R14 ;  /* 0x00007610050e7816 */ /* 0x001fe2000000000e */
[----:B------:R-:W-:-:S05]  /*3730*/  @P2 IMAD.MOV.U32 R5, RZ, RZ, R9 ;  /* 0x000000ffff052224 */ /* 0x000fca00078e0009 */
[----:B------:R0:W-:Y:S01]  /*3740*/  @P2 STG.E.U16 desc[UR36][R4.64+0x70], R14 ;  /* 0x0000700e04002986 */ /* 0x0001e2000c101524 */
[----:B------:R-:W-:Y:S05]  /*3750*/  @!P3 BRA `(.L_x_85) ;  /* 0x000000000004b947 */ /* 0x000fea0003800000 */
[----:B------:R0:W5:Y:S02]  /*3760*/  LDG.E.LTC128B.U16 R24, desc[UR36][R6.64+0x72] ;  /* 0x0000722406187981 */ /* 0x000164000c1e1520 */
.L_x_85:
[----:B------:R-:W-:Y:S05]  /*3770*/  BSYNC B1 ;  /* 0x0000000000017941 */ /* 0x000fea0003800000 */
.L_x_84:
        /* <DEDUP_REMOVED lines=9> */
.L_x_87:
[----:B------:R-:W-:Y:S05]  /*3810*/  BSYNC B1 ;  /* 0x0000000000017941 */ /* 0x000fea0003800000 */
.L_x_86:
[----:B-----5:R-:W-:Y:S01]  /*3820*/  IMAD.U32 R5, R24, 0x10000, RZ ;  /* 0x0001000018057824 */ /* 0x020fe200078e00ff */
[----:B------:R-:W-:Y:S01]  /*3830*/  ISETP.GT.AND P0, PT, R3, 0x8, P0 ;  /* 0x000000080300780c */ /* 0x000fe20000704270 */
[----:B0-----:R-:W-:Y:S01]  /*3840*/  @P1 IMAD.MOV.U32 R4, RZ, RZ, R12 ;  /* 0x000000ffff041224 */ /* 0x001fe200078e000c */
[----:B------:R-:W-:Y:S01]  /*3850*/  BSSY B1, `(.L_x_88) ;  /* 0x0000009000017945 */ /* 0x000fe20003800000 */
[----:B------:R-:W-:-:S04]  /*3860*/  FMUL R5, R5, R56 ;  /* 0x0000003805057220 */ /* 0x000fc80000400000 */
[----:B------:R-:W-:-:S05]  /*3870*/  FFMA R5, R54, R19, R5 ;  /* 0x0000001336057223 */ /* 0x000fca0000000005 */
[----:B------:R-:W-:-:S04]  /*3880*/  F2FP.BF16.F32.PACK_AB R5, RZ, R5 ;  /* 0x00000005ff05723e */ /* 0x000fc800000010ff */
[----:B-1-3--:R-:W-:Y:S01]  /*3890*/  PRMT R6, R5, 0x7610, R6 ;  /* 0x0000761005067816 */ /* 0x00afe20000000006 */
[----:B------:R-:W-:-:S05]  /*38a0*/  @P1 IMAD.MOV.U32 R5, RZ, RZ, R13 ;  /* 0x000000ffff051224 */ /* 0x000fca00078e000d */
[----:B------:R0:W-:Y:S01]  /*38b0*/  @P1 STG.E.U16 desc[UR36][R4.64+0x70], R6 ;  /* 0x0000700604001986 */ /* 0x0001e2000c101524 */
[----:B------:R-:W-:Y:S05]  /*38c0*/  @!P0 BRA `(.L_x_89) ;  /* 0x0000000000048947 */ /* 0x000fea0003800000 */
[----:B------:R1:W5:Y:S02]  /*38d0*/  LDG.E.LTC128B.U16 R24, desc[UR36][R10.64+0x72] ;  /* 0x000072240a187981 */ /* 0x000364000c1e1520 */
.L_x_89:
[----:B------:R-:W-:Y:S05]  /*38e0*/  BSYNC B1 ;  /* 0x0000000000017941 */ /* 0x000fea0003800000 */
.L_x_88:
[----:B------:R-:W-:Y:S05]  /*38f0*/  @!P0 BRA `(.L_x_90) ;  /* 0x0000000800a88947 */ /* 0x000fea0003800000 */
[----:B-----5:R-:W-:-:S04]  /*3900*/  IMAD.U32 R3, R24, 0x10000, RZ ;  /* 0x0001000018037824 */ /* 0x020fc800078e00ff */
[----:B0-----:R-:W-:-:S04]  /*3910*/  FMUL R4, R3, R56 ;  /* 0x0000003803047220 */ /* 0x001fc80000400000 */
[----:B------:R-:W-:-:S05]  /*3920*/  FFMA R4, R55, R19, R4 ;  /* 0x0000001337047223 */ /* 0x000fca0000000004 */
[----:B------:R-:W-:-:S05]  /*3930*/  F2FP.BF16.F32.PACK_AB R4, RZ, R4 ;  /* 0x00000004ff04723e */ /* 0x000fca00000010ff */
[----:B------:R3:W-:Y:S01]  /*3940*/  STG.E.U16 desc[UR36][R12.64+0x72], R4 ;  /* 0x000072040c007986 */ /* 0x0007e2000c101524 */
[----:B------:R-:W-:Y:S05]  /*3950*/  BRA `(.L_x_90) ;  /* 0x0000000800907947 */ /* 0x000fea0003800000 */
.L_x_29:
[----:B------:R-:W-:Y:S01]  /*3960*/  ISETP.GT.AND P3, PT, R4, 0x1, PT ;  /* 0x000000010400780c */ /* 0x000fe20003f64270 */
[----:B------:R-:W-:Y:S01]  /*3970*/  ULDC.64 UR4, c[0x0][0x5c0] ;  /* 0x0001700000047ab9 */ /* 0x000fe20000000a00 */
[-C--:B------:R-:W-:Y:S01]  /*3980*/  FMUL R24, R24, R19.reuse ;  /* 0x0000001318187220 */ /* 0x080fe20000400000 */
[----:B------:R-:W-:Y:S01]  /*3990*/  LEA R6, P4, R70, UR4, 0x1 ;  /* 0x0000000446067c11 */ /* 0x000fe2000f8808ff */
[-C--:B------:R-:W-:Y:S01]  /*39a0*/  FMUL R25, R25, R19.reuse ;  /* 0x0000001319197220 */ /* 0x080fe20000400000 */
[----:B------:R-:W-:Y:S01]  /*39b0*/  ISETP.GT.AND P0, PT, R3, RZ, P3 ;  /* 0x000000ff0300720c */ /* 0x000fe20001f04270 */
[-C--:B------:R-:W-:Y:S01]  /*39c0*/  FMUL R26, R26, R19.reuse ;  /* 0x000000131a1a7220 */ /* 0x080fe20000400000 */
[----:B------:R-:W-:Y:S01]  /*39d0*/  F2FP.BF16.F32.PACK_AB R24, RZ, R24 ;  /* 0x00000018ff18723e */ /* 0x000fe200000010ff */
[-C--:B------:R-:W-:Y:S01]  /*39e0*/  FMUL R27, R27, R19.reuse ;  /* 0x000000131b1b7220 */ /* 0x080fe20000400000 */
[----:B------:R-:W-:Y:S01]  /*39f0*/  LEA.HI.X R7, R70, UR5, R81, 0x1, P4 ;  /* 0x0000000546077c11 */ /* 0x000fe2000a0f0c51 */
[----:B------:R-:W-:Y:S01]  /*3a00*/  FMUL R28, R28, R19 ;  /* 0x000000131c1c7220 */ /* 0x000fe20000400000 */
[----:B------:R-:W-:Y:S01]  /*3a10*/  F2FP.BF16.F32.PACK_AB R25, RZ, R25 ;  /* 0x00000019ff19723e */ /* 0x000fe200000010ff */
[-C--:B------:R-:W-:Y:S01]  /*3a20*/  FMUL R29, R29, R19.reuse ;  /* 0x000000131d1d7220 */ /* 0x080fe20000400000 */
[----:B------:R-:W-:Y:S01]  /*3a30*/  ISETP.GT.AND P2, PT, R3, 0x8, P2 ;  /* 0x000000080300780c */ /* 0x000fe20001744270 */
[----:B------:R-:W-:Y:S01]  /*3a40*/  @P1 STG.E.U16 desc[UR36][R6.64], R24 ;  /* 0x0000001806001986 */ /* 0x000fe2000c101524 */
[----:B------:R-:W-:Y:S01]  /*3a50*/  ISETP.GT.AND P1, PT, R4, 0x8, PT ;  /* 0x000000080400780c */ /* 0x000fe20003f24270 */
[-C--:B------:R-:W-:Y:S01]  /*3a60*/  FMUL R30, R30, R19.reuse ;  /* 0x000000131e1e7220 */ /* 0x080fe20000400000 */
[C---:B------:R-:W-:Y:S01]  /*3a70*/  SHF.L.U64.HI R5, R57.reuse, 0x1, R58 ;  /* 0x0000000139057819 */ /* 0x040fe2000001023a */
[----:B------:R-:W-:Y:S01]  /*3a80*/  @P0 STG.E.U16 desc[UR36][R6.64+0x2], R25 ;  /* 0x0000021906000986 */ /* 0x000fe2000c101524 */
[----:B------:R-:W-:Y:S01]  /*3a90*/  LEA R8, P5, R57, R6, 0x1 ;  /* 0x0000000639087211 */ /* 0x000fe200078a08ff */
[-C--:B------:R-:W-:Y:S01]  /*3aa0*/  FMUL R31, R31, R19.reuse ;  /* 0x000000131f1f7220 */ /* 0x080fe20000400000 */
[----:B------:R-:W-:Y:S01]  /*3ab0*/  ISETP.GT.AND P3, PT, R3, 0x8, P3 ;  /* 0x000000080300780c */ /* 0x000fe20001f64270 */
[-C--:B------:R-:W-:Y:S01]  /*3ac0*/  FMUL R32, R32, R19.reuse ;  /* 0x0000001320207220 */ /* 0x080fe20000400000 */
[----:B------:R-:W-:Y:S01]  /*3ad0*/  ISETP.GT.AND P0, PT, R4, 0x9, PT ;  /* 0x000000090400780c */ /* 0x000fe20003f04270 */
[----:B------:R-:W-:Y:S01]  /*3ae0*/  IMAD.X R9, R5, 0x1, R7, P5 ;  /* 0x0000000105097824 */ /* 0x000fe200028e0607 */
[----:B------:R-:W-:Y:S01]  /*3af0*/  ISETP.GT.AND P4, PT, R3, RZ, P1 ;  /* 0x000000ff0300720c */ /* 0x000fe20000f84270 */
[-C--:B------:R-:W-:Y:S01]  /*3b00*/  FMUL R33, R33, R19.reuse ;  /* 0x0000001321217220 */ /* 0x080fe20000400000 */
[----:B------:R-:W-:Y:S01]  /*3b10*/  F2FP.BF16.F32.PACK_AB R26, RZ, R26 ;  /* 0x0000001aff1a723e */ /* 0x000fe200000010ff */
[-C--:B------:R-:W-:Y:S01]  /*3b20*/  FMUL R34, R34, R19.reuse ;  /* 0x0000001322227220 */ /* 0x080fe20000400000 */
[----:B------:R-:W-:Y:S01]  /*3b30*/  ISETP.GT.AND P5, PT, R3, RZ, P0 ;  /* 0x000000ff0300720c */ /* 0x000fe200007a4270 */
[----:B------:R-:W-:Y:S01]  /*3b40*/  FMUL R35, R35, R19 ;  /* 0x0000001323237220 */ /* 0x000fe20000400000 */
[----:B------:R-:W-:Y:S01]  /*3b50*/  F2FP.BF16.F32.PACK_AB R27, RZ, R27 ;  /* 0x0000001bff1b723e */ /* 0x000fe200000010ff */
[----:B------:R-:W-:Y:S01]  /*3b60*/  @P2 STG.E.U16 desc[UR36][R8.64], R26 ;  /* 0x0000001a08002986 */ /* 0x000fe2000c101524 */
[----:B------:R-:W-:Y:S01]  /*3b70*/  F2FP.BF16.F32.PACK_AB R28, RZ, R28 ;  /* 0x0000001cff1c723e */ /* 0x000fe200000010ff */
[-C--:B------:R-:W-:Y:S01]  /*3b80*/  FMUL R36, R36, R19.reuse ;  /* 0x0000001324247220 */ /* 0x080fe20000400000 */
[----:B------:R-:W-:Y:S01]  /*3b90*/  ISETP.GT.AND P2, PT, R3, 0x8, P1 ;  /* 0x000000080300780c */ /* 0x000fe20000f44270 */
[----:B------:R-:W-:Y:S01]  /*3ba0*/  @P3 STG.E.U16 desc[UR36][R8.64+0x2], R27 ;  /* 0x0000021b08003986 */ /* 0x000fe2000c101524 */
[----:B------:R-:W-:Y:S01]  /*3bb0*/  ISETP.GT.AND P1, PT, R4, 0x10, PT ;  /* 0x000000100400780c */ /* 0x000fe20003f24270 */
[----:B------:R-:W-:Y:S01]  /*3bc0*/  FMUL R37, R37, R19 ;  /* 0x0000001325257220 */ /* 0x000fe20000400000 */
[----:B------:R-:W-:Y:S01]  /*3bd0*/  F2FP.BF16.F32.PACK_AB R29, RZ, R29 ;  /* 0x0000001dff1d723e */ /* 0x000fe200000010ff */
[----:B------:R-:W-:Y:S01]  /*3be0*/  @P4 STG.E.U16 desc[UR36][R6.64+0x10], R28 ;  /* 0x0000101c06004986 */ /* 0x000fe2000c101524 */
[C---:B------:R-:W-:Y:S01]  /*3bf0*/  ISETP.GT.AND P3, PT, R3.reuse, 0x8, P0 ;  /* 0x000000080300780c */ /* 0x040fe20000764270 */
[-C--:B------:R-:W-:Y:S01]  /*3c00*/  FMUL R38, R38, R19.reuse ;  /* 0x0000001326267220 */ /* 0x080fe20000400000 */
[----:B------:R-:W-:Y:S01]  /*3c10*/  ISETP.GT.AND P0, PT, R4, 0x11, PT ;  /* 0x000000110400780c */ /* 0x000fe20003f04270 */
[----:B------:R-:W-:Y:S01]  /*3c20*/  @P5 STG.E.U16 desc[UR36][R6.64+0x12], R29 ;  /* 0x0000121d06005986 */ /* 0x000fe2000c101524 */
        /* <DEDUP_REMOVED lines=42> */
[----:B------:R-:W-:Y:S01]  /*3ed0*/  ISETP.GT.AND P5, PT, R3, RZ, P0 ;  /* 0x000000ff0300720c */ /* 0x000fe200007a4270 */
[-C--:B------:R-:W-:Y:S01]  /*3ee0*/  FMUL R52, R52, R19.reuse ;  /* 0x0000001334347220 */ /* 0x080fe20000400000 */
[----:B------:R-:W-:Y:S01]  /*3ef0*/  F2FP.BF16.F32.PACK_AB R38, RZ, R38 ;  /* 0x00000026ff26723e */ /* 0x000fe200000010ff */
[----:B------:R-:W-:Y:S01]  /*3f00*/  FMUL R53, R53, R19 ;  /* 0x0000001335357220 */ /* 0x000fe20000400000 */
[----:B------:R-:W-:Y:S01]  /*3f10*/  F2FP.BF16.F32.PACK_AB R39, RZ, R39 ;  /* 0x00000027ff27723e */ /* 0x000fe200000010ff */
[----:B------:R-:W-:Y:S01]  /*3f20*/  FMUL R54, R54, R19 ;  /* 0x0000001336367220 */ /* 0x000fe20000400000 */
[----:B------:R-:W-:Y:S01]  /*3f30*/  F2FP.BF16.F32.PACK_AB R40, RZ, R40 ;  /* 0x00000028ff28723e */ /* 0x000fe200000010ff */
[----:B------:R-:W-:Y:S01]  /*3f40*/  @P2 STG.E.U16 desc[UR36][R8.64+0x30], R38 ;  /* 0x0000302608002986 */ /* 0x000fe2000c101524 */
[----:B------:R-:W-:Y:S01]  /*3f50*/  F2FP.BF16.F32.PACK_AB R41, RZ, R41 ;  /* 0x00000029ff29723e */ /* 0x000fe200000010ff */
[----:B------:R-:W-:Y:S01]  /*3f60*/  FMUL R55, R55, R19 ;  /* 0x0000001337377220 */ /* 0x000fe20000400000 */
[C---:B------:R-:W-:Y:S01]  /*3f70*/  ISETP.GT.AND P1, PT, R3.reuse, 0x8, P1 ;  /* 0x000000080300780c */ /* 0x040fe20000f24270 */
[----:B------:R-:W-:Y:S01]  /*3f80*/  @P3 STG.E.U16 desc[UR36][R8.64+0x32], R39 ;  /* 0x0000322708003986 */ /* 0x000fe2000c101524 */
[----:B------:R-:W-:-:S02]  /*3f90*/  ISETP.GT.AND P2, PT, R3, 0x8, P0 ;  /* 0x000000080300780c */ /* 0x000fc40000744270 */
[C---:B------:R-:W-:Y:S01]  /*3fa0*/  ISETP.GT.AND P0, PT, R4.reuse, 0x29, PT ;  /* 0x000000290400780c */ /* 0x040fe20003f04270 */
[----:B------:R-:W-:Y:S01]  /*3fb0*/  @P4 STG.E.U16 desc[UR36][R6.64+0x40], R40 ;  /* 0x0000402806004986 */ /* 0x000fe2000c101524 */
[----:B------:R-:W-:Y:S02]  /*3fc0*/  ISETP.GT.AND P4, PT, R4, 0x28, PT ;  /* 0x000000280400780c */ /* 0x000fe40003f84270 */
[----:B------:R-:W-:Y:S01]  /*3fd0*/  F2FP.BF16.F32.PACK_AB R42, RZ, R42 ;  /* 0x0000002aff2a723e */ /* 0x000fe200000010ff */
[----:B------:R-:W-:Y:S01]  /*3fe0*/  @P5 STG.E.U16 desc[UR36][R6.64+0x42], R41 ;  /* 0x0000422906005986 */ /* 0x000fe2000c101524 */
[C---:B------:R-:W-:Y:S02]  /*3ff0*/  ISETP.GT.AND P5, PT, R3.reuse, RZ, P4 ;  /* 0x000000ff0300720c */ /* 0x040fe400027a4270 */
[----:B------:R-:W-:Y:S01]  /*4000*/  ISETP.GT.AND P3, PT, R3, RZ, P0 ;  /* 0x000000ff0300720c */ /* 0x000fe20000764270 */
[----:B------:R-:W-:Y:S01]  /*4010*/  @P1 STG.E.U16 desc[UR36][R8.64+0x40], R42 ;  /* 0x0000402a08001986 */ /* 0x000fe2000c101524 */
[----:B------:R-:W-:-:S02]  /*4020*/  F2FP.BF16.F32.PACK_AB R43, RZ, R43 ;  /* 0x0000002bff2b723e */ /* 0x000fc400000010ff */
[----:B------:R-:W-:Y:S02]  /*4030*/  F2FP.BF16.F32.PACK_AB R44, RZ, R44 ;  /* 0x0000002cff2c723e */ /* 0x000fe400000010ff */
[C---:B------:R-:W-:Y:S01]  /*4040*/  ISETP.GT.AND P4, PT, R3.reuse, 0x8, P4 ;  /* 0x000000080300780c */ /* 0x040fe20002784270 */
[----:B------:R-:W-:Y:S01]  /*4050*/  @P2 STG.E.U16 desc[UR36][R8.64+0x42], R43 ;  /* 0x0000422b08002986 */ /* 0x000fe2000c101524 */
[----:B------:R-:W-:Y:S02]  /*4060*/  F2FP.BF16.F32.PACK_AB R45, RZ, R45 ;  /* 0x0000002dff2d723e */ /* 0x000fe400000010ff */
[C---:B------:R-:W-:Y:S01]  /*4070*/  ISETP.GT.AND P2, PT, R4.reuse, 0x31, PT ;  /* 0x000000310400780c */ /* 0x040fe20003f44270 */
[----:B------:R-:W-:Y:S01]  /*4080*/  @P5 STG.E.U16 desc[UR36][R6.64+0x50], R44 ;  /* 0x0000502c06005986 */ /* 0x000fe2000c101524 */
[----:B------:R-:W-:Y:S02]  /*4090*/  ISETP.GT.AND P5, PT, R3, 0x8, P0 ;  /* 0x000000080300780c */ /* 0x000fe400007a4270 */
[C---:B------:R-:W-:Y:S01]  /*40a0*/  ISETP.GT.AND P1, PT, R4.reuse, 0x38, PT ;  /* 0x000000380400780c */ /* 0x040fe20003f24270 */
[----:B------:R-:W-:Y:S01]  /*40b0*/  @P3 STG.E.U16 desc[UR36][R6.64+0x52], R45 ;  /* 0x0000522d06003986 */ /* 0x000fe2000c101524 */
[----:B------:R-:W-:-:S02]  /*40c0*/  ISETP.GT.AND P3, PT, R4, 0x30, PT ;  /* 0x000000300400780c */ /* 0x000fc40003f64270 */
[----:B------:R-:W-:Y:S01]  /*40d0*/  ISETP.GT.AND P0, PT, R4, 0x39, PT ;  /* 0x000000390400780c */ /* 0x000fe20003f04270 */
[----:B------:R-:W-:Y:S01]  /*40e0*/  @P4 IMAD.MOV.U32 R4, RZ, RZ, R8 ;  /* 0x000000ffff044224 */ /* 0x000fe200078e0008 */
[----:B------:R-:W-:Y:S01]  /*40f0*/  F2FP.BF16.F32.PACK_AB R46, RZ, R46 ;  /* 0x0000002eff2e723e */ /* 0x000fe200000010ff */
[----:B------:R-:W-:Y:S01]  /*4100*/  @P4 IMAD.MOV.U32 R5, RZ, RZ, R9 ;  /* 0x000000ffff054224 */ /* 0x000fe200078e0009 */
[----:B------:R-:W-:Y:S02]  /*4110*/  F2FP.BF16.F32.PACK_AB R47, RZ, R47 ;  /* 0x0000002fff2f723e */ /* 0x000fe400000010ff */
[----:B------:R-:W-:Y:S02]  /*4120*/  F2FP.BF16.F32.PACK_AB R48, RZ, R48 ;  /* 0x00000030ff30723e */ /* 0x000fe400000010ff */
[----:B------:R0:W-:Y:S01]  /*4130*/  @P4 STG.E.U16 desc[UR36][R4.64+0x50], R46 ;  /* 0x0000502e04004986 */ /* 0x0001e2000c101524 */
[----:B------:R-:W-:Y:S02]  /*4140*/  ISETP.GT.AND P4, PT, R3, RZ, P2 ;  /* 0x000000ff0300720c */ /* 0x000fe40001784270 */
[----:B------:R-:W-:-:S02]  /*4150*/  F2FP.BF16.F32.PACK_AB R49, RZ, R49 ;  /* 0x00000031ff31723e */ /* 0x000fc400000010ff */
[----:B------:R-:W-:Y:S02]  /*4160*/  ISETP.GT.AND P2, PT, R3, 0x8, P2 ;  /* 0x000000080300780c */ /* 0x000fe40001744270 */
[----:B------:R-:W-:Y:S02]  /*4170*/  F2FP.BF16.F32.PACK_AB R50, RZ, R50 ;  /* 0x00000032ff32723e */ /* 0x000fe400000010ff */
[----:B------:R-:W-:Y:S02]  /*4180*/  F2FP.BF16.F32.PACK_AB R51, RZ, R51 ;  /* 0x00000033ff33723e */ /* 0x000fe400000010ff */
[----:B------:R-:W-:Y:S01]  /*4190*/  F2FP.BF16.F32.PACK_AB R52, RZ, R52 ;  /* 0x00000034ff34723e */ /* 0x000fe200000010ff */
[----:B0-----:R-:W-:Y:S01]  /*41a0*/  @P5 IMAD.MOV.U32 R4, RZ, RZ, R8 ;  /* 0x000000ffff045224 */ /* 0x001fe200078e0008 */
[----:B------:R-:W-:Y:S01]  /*41b0*/  F2FP.BF16.F32.PACK_AB R53, RZ, R53 ;  /* 0x00000035ff35723e */ /* 0x000fe200000010ff */
[----:B------:R-:W-:Y:S01]  /*41c0*/  @P5 IMAD.MOV.U32 R5, RZ, RZ, R9 ;  /* 0x000000ffff055224 */ /* 0x000fe200078e0009 */
[----:B------:R-:W-:-:S02]  /*41d0*/  F2FP.BF16.F32.PACK_AB R54, RZ, R54 ;  /* 0x00000036ff36723e */ /* 0x000fc400000010ff */
[----:B------:R-:W-:Y:S02]  /*41e0*/  F2FP.BF16.F32.PACK_AB R55, RZ, R55 ;  /* 0x00000037ff37723e */ /* 0x000fe400000010ff */
[----:B------:R0:W-:Y:S01]  /*41f0*/  @P5 STG.E.U16 desc[UR36][R4.64+0x52], R47 ;  /* 0x0000522f04005986 */ /* 0x0001e2000c101524 */
[C---:B------:R-:W-:Y:S02]  /*4200*/  ISETP.GT.AND P5, PT, R3.reuse, RZ, P3 ;  /* 0x000000ff0300720c */ /* 0x040fe40001fa4270 */
[----:B------:R-:W-:-:S11]  /*4210*/  ISETP.GT.AND P3, PT, R3, 0x8, P3 ;  /* 0x000000080300780c */ /* 0x000fd60001f64270 */
[----:B0-----:R-:W-:Y:S02]  /*4220*/  @P5 IMAD.MOV.U32 R4, RZ, RZ, R6 ;  /* 0x000000ffff045224 */ /* 0x001fe400078e0006 */
[----:B------:R-:W-:-:S05]  /*4230*/  @P5 IMAD.MOV.U32 R5, RZ, RZ, R7 ;  /* 0x000000ffff055224 */ /* 0x000fca00078e0007 */
[----:B------:R0:W-:Y:S01]  /*4240*/  @P5 STG.E.U16 desc[UR36][R4.64+0x60], R48 ;  /* 0x0000603004005986 */ /* 0x0001e2000c101524 */
[C---:B------:R-:W-:Y:S02]  /*4250*/  ISETP.GT.AND P5, PT, R3.reuse, RZ, P0 ;  /* 0x000000ff0300720c */ /* 0x040fe400007a4270 */
[----:B------:R-:W-:Y:S01]  /*4260*/  ISETP.GT.AND P0, PT, R3, 0x8, P0 ;  /* 0x000000080300780c */ /* 0x000fe20000704270 */
[----:B0-----:R-:W-:Y:S02]  /*4270*/  @P4 IMAD.MOV.U32 R4, RZ, RZ, R6 ;  /* 0x000000ffff044224 */ /* 0x001fe400078e0006 */
[----:B------:R-:W-:-:S05]  /*4280*/  @P4 IMAD.MOV.U32 R5, RZ, RZ, R7 ;  /* 0x000000ffff054224 */ /* 0x000fca00078e0007 */
[----:B------:R0:W-:Y:S01]  /*4290*/  @P4 STG.E.U16 desc[UR36][R4.64+0x62], R49 ;  /* 0x0000623104004986 */ /* 0x0001e2000c101524 */
[C---:B------:R-:W-:Y:S02]  /*42a0*/  ISETP.GT.AND P4, PT, R3.reuse, RZ, P1 ;  /* 0x000000ff0300720c */ /* 0x040fe40000f84270 */
[----:B------:R-:W-:Y:S01]  /*42b0*/  ISETP.GT.AND P1, PT, R3, 0x8, P1 ;  /* 0x000000080300780c */ /* 0x000fe20000f24270 */
[----:B0-----:R-:W-:Y:S02]  /*42c0*/  @P3 IMAD.MOV.U32 R4, RZ, RZ, R8 ;  /* 0x000000ffff043224 */ /* 0x001fe400078e0008 */
[----:B------:R-:W-:-:S05]  /*42d0*/  @P3 IMAD.MOV.U32 R5, RZ, RZ, R9 ;  /* 0x000000ffff053224 */ /* 0x000fca00078e0009 */
[----:B------:R0:W-:Y:S02]  /*42e0*/  @P3 STG.E.U16 desc[UR36][R4.64+0x60], R50 ;  /* 0x0000603204003986 */ /* 0x0001e4000c101524 */
[----:B0-----:R-:W-:Y:S02]  /*42f0*/  @P2 IMAD.MOV.U32 R4, RZ, RZ, R8 ;  /* 0x000000ffff042224 */ /* 0x001fe400078e0008 */
[----:B------:R-:W-:-:S05]  /*4300*/  @P2 IMAD.MOV.U32 R5, RZ, RZ, R9 ;  /* 0x000000ffff052224 */ /* 0x000fca00078e0009 */
[----:B------:R0:W-:Y:S02]  /*4310*/  @P2 STG.E.U16 desc[UR36][R4.64+0x62], R51 ;  /* 0x0000623304002986 */ /* 0x0001e4000c101524 */
[----:B0-----:R-:W-:Y:S02]  /*4320*/  @P4 IMAD.MOV.U32 R4, RZ, RZ, R6 ;  /* 0x000000ffff044224 */ /* 0x001fe400078e0006 */
[----:B------:R-:W-:-:S05]  /*4330*/  @P4 IMAD.MOV.U32 R5, RZ, RZ, R7 ;  /* 0x000000ffff054224 */ /* 0x000fca00078e0007 */
[----:B------:R0:W-:Y:S04]  /*4340*/  @P4 STG.E.U16 desc[UR36][R4.64+0x70], R52 ;  /* 0x0000703404004986 */ /* 0x0001e8000c101524 */
[----:B------:R1:W-:Y:S01]  /*4350*/  @P5 STG.E.U16 desc[UR36][R6.64+0x72], R53 ;  /* 0x0000723506005986 */ /* 0x0003e2000c101524 */
[----:B0-----:R-:W-:Y:S02]  /*4360*/  @P1 IMAD.MOV.U32 R4, RZ, RZ, R8 ;  /* 0x000000ffff041224 */ /* 0x001fe400078e0008 */
[----:B------:R-:W-:-:S05]  /*4370*/  @P1 IMAD.MOV.U32 R5, RZ, RZ, R9 ;  /* 0x000000ffff051224 */ /* 0x000fca00078e0009 */
[----:B------:R1:W-:Y:S04]  /*4380*/  @P1 STG.E.U16 desc[UR36][R4.64+0x70], R54 ;  /* 0x0000703604001986 */ /* 0x0003e8000c101524 */
[----:B------:R1:W-:Y:S02]  /*4390*/  @P0 STG.E.U16 desc[UR36][R8.64+0x72], R55 ;  /* 0x0000723708000986 */ /* 0x0003e4000c101524 */
.L_x_90:
[----:B------:R-:W-:Y:S05]  /*43a0*/  BSYNC B0 ;  /* 0x0000000000007941 */ /* 0x000fea0003800000 */
.L_x_28:
[----:B------:R-:W-:Y:S01]  /*43b0*/  IADD3 R16, P0, R16, UR38, RZ ;  /* 0x0000002610107c10 */ /* 0x000fe2000ff1e0ff */
[----:B------:R-:W-:Y:S01]  /*43c0*/  ULDC.64 UR4, c[0x0][0x650] ;  /* 0x0001940000047ab9 */ /* 0x000fe20000000a00 */
[----:B------:R-:W-:Y:S01]  /*43d0*/  PRMT R3, RZ, 0x7610, R3 ;  /* 0x00007610ff037816 */ /* 0x000fe20000000003 */
[----:B------:R-:W-:Y:S01]  /*43e0*/  IMAD.MOV.U32 R68, RZ, RZ, -0x1 ;  /* 0xffffffffff447424 */ /* 0x000fe200078e00ff */
[----:B------:R-:W-:Y:S01]  /*43f0*/  IADD3.X R17, R17, UR41, RZ, P0, !PT ;  /* 0x0000002911117c10 */ /* 0x000fe200087fe4ff */
[----:B------:R-:W-:Y:S01]  /*4400*/  IMAD.MOV.U32 R67, RZ, RZ, -0x1 ;  /* 0xffffffffff437424 */ /* 0x000fe200078e00ff */
[----:B------:R-:W-:-:S04]  /*4410*/  ISETP.GE.U32.AND P0, PT, R16, UR4, PT ;  /* 0x0000000410007c0c */ /* 0x000fc8000bf06070 */
[----:B------:R-:W-:-:S13]  /*4420*/  ISETP.GE.U32.AND.EX P0, PT, R17, UR5, PT, P0 ;  /* 0x0000000511007c0c */ /* 0x000fda000bf06100 */
[----:B------:R-:W-:Y:S05]  /*4430*/  @P0 BRA `(.L_x_91) ;  /* 0x00000004004c0947 */ /* 0x000fea0003800000 */
[----:B-12-4-:R-:W1:Y:S01]  /*4440*/  LDC.64 R10, c[0x0][0x628] ;  /* 0x00018a00ff0a7b82 */ /* 0x016e620000000a00 */
[----:B---3--:R-:W2:Y:S01]  /*4450*/  S2R R12, SR_CTAID.X ;  /* 0x00000000000c7919 */ /* 0x008ea20000002500 */
[----:B------:R-:W-:Y:S02]  /*4460*/  IMAD.MOV.U32 R8, RZ, RZ, R16 ;  /* 0x000000ffff087224 */ /* 0x000fe400078e0010 */
[----:B------:R-:W-:Y:S01]  /*4470*/  IMAD.MOV.U32 R9, RZ, RZ, R17 ;  /* 0x000000ffff097224 */ /* 0x000fe200078e0011 */
[----:B------:R-:W3:Y:S03]  /*4480*/  S2R R20, SR_CTAID.Y ;  /* 0x0000000000147919 */ /* 0x000ee60000002600 */
[----:B------:R-:W4:Y:S08]  /*4490*/  LDC R0, c[0x0][0x630] ;  /* 0x00018c00ff007b82 */ /* 0x000f300000000800 */
[----:B------:R-:W0:Y:S01]  /*44a0*/  LDC.64 R14, c[0x0][0x620] ;  /* 0x00018800ff0e7b82 */ /* 0x000e220000000a00 */
[----:B-1----:R-:W-:-:S04]  /*44b0*/  ISETP.NE.U32.AND P0, PT, R10, RZ, PT ;  /* 0x000000ff0a00720c */ /* 0x002fc80003f05070 */
[----:B------:R-:W-:-:S13]  /*44c0*/  ISETP.NE.AND.EX P0, PT, R11, RZ, PT, P0 ;  /* 0x000000ff0b00720c */ /* 0x000fda0003f05300 */
[----:B0-234-:R-:W-:Y:S05]  /*44d0*/  @!P0 BRA `(.L_x_92) ;  /* 0x0000000000288947 */ /* 0x01dfea0003800000 */
        /* <DEDUP_REMOVED lines=10> */
.L_x_92:
[-CC-:B------:R-:W-:Y:S01]  /*4580*/  SHF.R.U64 R67, R8, R0.reuse, R9.reuse ;  /* 0x0000000008437219 */ /* 0x180fe20000001209 */
[----:B------:R-:W0:Y:S01]  /*4590*/  LDC.64 R26, c[0x0][0x640] ;  /* 0x00019000ff1a7b82 */ /* 0x000e220000000a00 */
[----:B------:R-:W-:Y:S01]  /*45a0*/  SHF.R.U32.HI R0, RZ, R0, R9 ;  /* 0x00000000ff007219 */ /* 0x000fe20000011609 */
[----:B------:R-:W-:Y:S01]  /*45b0*/  ULDC UR4, c[0x0][0x150] ;  /* 0x0000540000047ab9 */ /* 0x000fe20000000800 */
[----:B------:R-:W-:Y:S02]  /*45c0*/  IADD3 R3, P0, RZ, -R67, RZ ;  /* 0x80000043ff037210 */ /* 0x000fe40007f1e0ff */
[----:B------:R-:W-:-:S03]  /*45d0*/  I2FP.F32.U32 R7, R12 ;  /* 0x0000000c00077245 */ /* 0x000fc60000201000 */
[----:B------:R-:W1:Y:S01]  /*45e0*/  LDC R6, c[0x0][0x618] ;  /* 0x00018600ff067b82 */ /* 0x000e620000000800 */
[----:B------:R-:W-:Y:S02]  /*45f0*/  IMAD.X R5, RZ, RZ, ~R0, P0 ;  /* 0x000000ffff057224 */ /* 0x000fe400000e0e00 */
[----:B------:R-:W-:Y:S01]  /*4600*/  FMUL R7, R7, UR4 ;  /* 0x0000000407077c20 */ /* 0x000fe20008400000 */
[----:B------:R-:W-:Y:S01]  /*4610*/  ULDC UR4, c[0x0][0x154] ;  /* 0x0000550000047ab9 */ /* 0x000fe20000000800 */
[-C--:B------:R-:W-:Y:S02]  /*4620*/  IMAD R0, R5, R14.reuse, RZ ;  /* 0x0000000e05007224 */ /* 0x080fe400078e02ff */
[C---:B------:R-:W-:Y:S01]  /*4630*/  IMAD.WIDE.U32 R4, R3.reuse, R14, R16 ;  /* 0x0000000e03047225 */ /* 0x040fe200078e0010 */
[----:B------:R-:W2:Y:S01]  /*4640*/  LDC R8, c[0x0][0x608] ;  /* 0x00018200ff087b82 */ /* 0x000ea20000000800 */
[----:B------:R-:W3:Y:S02]  /*4650*/  F2I.U32.TRUNC.NTZ R7, R7 ;  /* 0x0000000700077305 */ /* 0x000ee4000020f000 */
[----:B------:R-:W-:Y:S01]  /*4660*/  IMAD R3, R3, R15, R0 ;  /* 0x0000000f03037224 */ /* 0x000fe200078e0200 */
[----:B------:R-:W-:-:S03]  /*4670*/  I2FP.F32.U32 R0, R20 ;  /* 0x0000001400007245 */ /* 0x000fc60000201000 */
[----:B------:R-:W-:Y:S01]  /*4680*/  IMAD.IADD R3, R5, 0x1, R3 ;  /* 0x0000000105037824 */ /* 0x000fe200078e0203 */
[----:B------:R-:W4:Y:S01]  /*4690*/  LDC R11, c[0x0][0x658] ;  /* 0x00019600ff0b7b82 */ /* 0x000f220000000800 */
[----:B0-----:R-:W-:-:S04]  /*46a0*/  ISETP.NE.U32.AND P0, PT, R26, RZ, PT ;  /* 0x000000ff1a00720c */ /* 0x001fc80003f05070 */
[----:B------:R-:W-:-:S03]  /*46b0*/  ISETP.NE.AND.EX P0, PT, R27, RZ, PT, P0 ;  /* 0x000000ff1b00720c */ /* 0x000fc60003f05300 */
[----:B------:R-:W0:Y:S01]  /*46c0*/  LDC R9, c[0x0][0x144] ;  /* 0x00005100ff097b82 */ /* 0x000e220000000800 */
[-C--:B-1----:R-:W-:Y:S01]  /*46d0*/  SHF.R.U64 R10, R4, R6.reuse, R3 ;  /* 0x00000006040a7219 */ /* 0x082fe20000001203 */
[----:B---3--:R-:W-:Y:S01]  /*46e0*/  IMAD.MOV R7, RZ, RZ, -R7 ;  /* 0x000000ffff077224 */ /* 0x008fe200078e0a07 */
[----:B------:R-:W-:Y:S01]  /*46f0*/  SHF.R.U32.HI R3, RZ, R6, R3 ;  /* 0x00000006ff037219 */ /* 0x000fe20000011603 */
[----:B------:R-:W-:-:S04]  /*4700*/  FMUL R6, R0, UR4 ;  /* 0x0000000400067c20 */ /* 0x000fc80008400000 */
[----:B------:R-:W1:Y:S01]  /*4710*/  LDC R21, c[0x0][0x148] ;  /* 0x00005200ff157b82 */ /* 0x000e620000000800 */
[----:B------:R3:W0:Y:S01]  /*4720*/  F2I.U32.TRUNC.NTZ R14, R6 ;  /* 0x00000006000e7305 */ /* 0x000622000020f000 */
[-CC-:B--2---:R-:W-:Y:S02]  /*4730*/  SHF.R.U64 R13, R10, R8.reuse, R3.reuse ;  /* 0x000000080a0d7219 */ /* 0x184fe40000001203 */
[----:B------:R-:W-:-:S04]  /*4740*/  SHF.R.U32.HI R0, RZ, R8, R3 ;  /* 0x00000008ff007219 */ /* 0x000fc80000011603 */
[----:B-----5:R-:W2:Y:S01]  /*4750*/  LDC R24, c[0x0][0x648] ;  /* 0x00019200ff187b82 */ /* 0x020ea20000000800 */
[-CC-:B----4-:R-:W-:Y:S02]  /*4760*/  SHF.R.U64 R15, R13, R11.reuse, R0.reuse ;  /* 0x0000000b0d0f7219 */ /* 0x190fe40000001200 */
[----:B------:R-:W-:-:S03]  /*4770*/  SHF.R.U32.HI R5, RZ, R11, R0 ;  /* 0x0000000bff057219 */ /* 0x000fc60000011600 */
[----:B------:R-:W-:Y:S02]  /*4780*/  IMAD.MOV.U32 R4, RZ, RZ, R15 ;  /* 0x000000ffff047224 */ /* 0x000fe400078e000f */
[----:B------:R-:W4:Y:S01]  /*4790*/  LDC R28, c[0x0][0x638] ;  /* 0x00018e00ff1c7b82 */ /* 0x000f220000000800 */
[----:B0-----:R-:W-:-:S07]  /*47a0*/  IMAD R25, R9, R7, R12 ;  /* 0x0000000709197224 */ /* 0x001fce00078e020c */
[----:B------:R-:W0:Y:S08]  /*47b0*/  LDC R29, c[0x0][0x610] ;  /* 0x00018400ff1d7b82 */ /* 0x000e300000000800 */
[----:B------:R-:W0:Y:S01]  /*47c0*/  LDC R30, c[0x0][0x600] ;  /* 0x00018000ff1e7b82 */ /* 0x000e220000000800 */
[----:B-123--:R-:W-:Y:S05]  /*47d0*/  @!P0 BRA `(.L_x_93) ;  /* 0x0000000000288947 */ /* 0x00efea0003800000 */
        /* <DEDUP_REMOVED lines=10> */
.L_x_93:
[----:B------:R-:W-:Y:S01]  /*4880*/  ISETP.NE.AND P0, PT, R2, 0x1, PT ;  /* 0x000000010200780c */ /* 0x000fe20003f05270 */
[----:B------:R-:W-:Y:S01]  /*4890*/  IMAD.MOV R14, RZ, RZ, -R14 ;  /* 0x000000ffff0e7224 */ /* 0x000fe200078e0a0e */
[----:B------:R-:W-:Y:S02]  /*48a0*/  SHF.R.U64 R3, R4, R24, R5 ;  /* 0x0000001804037219 */ /* 0x000fe40000001205 */
[----:B------:R-:W-:Y:S02]  /*48b0*/  LOP3.LUT R0, R13, R64, RZ, 0xc0, !PT ;  /* 0x000000400d007212 */ /* 0x000fe400078ec0ff */
[----:B------:R-:W-:Y:S01]  /*48c0*/  LOP3.LUT R10, R10, R63, RZ, 0xc0, !PT ;  /* 0x0000003f0a0a7212 */ /* 0x000fe200078ec0ff */
[----:B------:R-:W-:Y:S02]  /*48d0*/  IMAD.MOV R4, RZ, RZ, -R3 ;  /* 0x000000ffff047224 */ /* 0x000fe400078e0a03 */
[----:B------:R-:W-:Y:S02]  /*48e0*/  IMAD R0, R59, R3, R0 ;  /* 0x000000033b007224 */ /* 0x000fe400078e0200 */
[----:B----4-:R-:W-:-:S02]  /*48f0*/  IMAD R3, R4, R28, R15 ;  /* 0x0000001c04037224 */ /* 0x010fc400078e020f */
[----:B------:R-:W-:Y:S02]  /*4900*/  @P0 IMAD R25, R21, R14, R20 ;  /* 0x0000000e15190224 */ /* 0x000fe400078e0214 */
[----:B0-----:R-:W-:Y:S02]  /*4910*/  IMAD R5, R3, R30, R10 ;  /* 0x0000001e03057224 */ /* 0x001fe400078e020a */
[----:B------:R-:W-:Y:S02]  /*4920*/  IMAD R0, R0, R29, R25 ;  /* 0x0000001d00007224 */ /* 0x000fe400078e0219 */
[----:B------:R-:W-:-:S03]  /*4930*/  IMAD.MOV.U32 R4, RZ, RZ, 0x1 ;  /* 0x00000001ff047424 */ /* 0x000fc600078e00ff */
[----:B------:R-:W-:Y:S02]  /*4940*/  SEL R68, R5, R0, !P0 ;  /* 0x0000000005447207 */ /* 0x000fe40004000000 */
[----:B------:R-:W-:Y:S02]  /*4950*/  PRMT R3, R4, 0x7610, R3 ;  /* 0x0000761004037816 */ /* 0x000fe40000000003 */
[----:B------:R-:W-:-:S07]  /*4960*/  SEL R0, R0, R5, !P0 ;  /* 0x0000000500007207 */ /* 0x000fce0004000000 */
.L_x_91:
[----:B------:R-:W-:Y:S01]  /*4970*/  UIADD3 UR42, UR43, UR42, URZ ;  /* 0x0000002a2b2a7290 */ /* 0x000fe2000fffe03f */
[----:B------:R-:W-:Y:S01]  /*4980*/  LOP3.LUT P0, RZ, R3, 0xff, RZ, 0xc0, !PT ;  /* 0x000000ff03ff7812 */ /* 0x000fe2000780c0ff */
[----:B------:R-:W-:Y:S02]  /*4990*/  IMAD.MOV.U32 R69, RZ, RZ, R0 ;  /* 0x000000ffff457224 */ /* 0x000fe400078e0000 */
[----:B------:R-:W-:Y:S02]  /*49a0*/  USHF.R.U32.HI UR4, URZ, 0x2, UR42 ;  /* 0x000000023f047899 */ /* 0x000fe4000801162a */
[----:B------:R-:W-:Y:S02]  /*49b0*/  UISETP.GT.U32.AND UP1, UPT, UR42, 0x3, UPT ;  /* 0x000000032a00788c */ /* 0x000fe4000bf24070 */
[----:B------:R-:W-:Y:S02]  /*49c0*/  ULOP3.LUT UR4, UR4, 0x1, URZ, 0xc0, !UPT ;  /* 0x0000000104047892 */ /* 0x000fe4000f8ec03f */
[----:B------:R-:W-:-:S02]  /*49d0*/  UISETP.LT.U32.AND UP1, UPT, UR43, 0x4, UP1 ;  /* 0x000000042b00788c */ /* 0x000fc40008f21070 */
[----:B------:R-:W-:Y:S02]  /*49e0*/  UISETP.NE.U32.AND UP0, UPT, UR4, 0x1, UPT ;  /* 0x000000010400788c */ /* 0x000fe4000bf05070 */
[----:B------:R-:W-:Y:S02]  /*49f0*/  USEL UR5, URZ, 0x1, !UP1 ;  /* 0x000000013f057887 */ /* 0x000fe4000c800000 */
[----:B------:R-:W-:Y:S02]  /*4a00*/  UISETP.GT.U32.AND UP0, UPT, UR43, 0x3, !UP0 ;  /* 0x000000032b00788c */ /* 0x000fe4000c704070 */
[----:B------:R-:W-:Y:S02]  /*4a10*/  ULOP3.LUT UR42, UR42, 0x3, URZ, 0xc0, !UPT ;  /* 0x000000032a2a7892 */ /* 0x000fe4000f8ec03f */
[----:B------:R-:W-:-:S04]  /*4a20*/  USEL UR4, URZ, 0x1, !UP0 ;  /* 0x000000013f047887 */ /* 0x000fc8000c000000 */
[----:B------:R-:W-:Y:S01]  /*4a30*/  ULOP3.LUT UR40, UR4, UR40, UR5, 0x96, !UPT ;  /* 0x0000002804287292 */ /* 0x000fe2000f8e9605 */
[----:B------:R-:W-:Y:S11]  /*4a40*/  @P0 BRA `(.L_x_94) ;  /* 0xffffffc400dc0947 */ /* 0x000ff6000383ffff */
[----:B------:R-:W-:Y:S05]  /*4a50*/  EXIT ;  /* 0x000000000000794d */ /* 0x000fea0003800000 */
.L_x_3:
        /* <DEDUP_REMOVED lines=26> */
.L_x_96:
[--C-:B------:R-:W-:Y:S01]  /*4c00*/  SHF.R.U64 R14, R12, R20, R13.reuse ;  /* 0x000000140c0e7219 */ /* 0x100fe2000000120d */
[----:B------:R-:W0:Y:S01]  /*4c10*/  LDC R24, c[0x0][0x618] ;  /* 0x00018600ff187b82 */ /* 0x000e220000000800 */
[----:B------:R-:W-:Y:S01]  /*4c20*/  I2FP.F32.U32 R8, R6 ;  /* 0x0000000600087245 */ /* 0x000fe20000201000 */
[----:B------:R-:W-:Y:S01]  /*4c30*/  ULDC UR4, c[0x0][0x150] ;  /* 0x0000540000047ab9 */ /* 0x000fe20000000800 */
[----:B------:R-:W-:Y:S02]  /*4c40*/  SHF.R.U32.HI R7, RZ, R20, R13 ;  /* 0x00000014ff077219 */ /* 0x000fe4000001160d */
[----:B------:R-:W-:Y:S01]  /*4c50*/  IADD3 R11, P0, RZ, -R14, RZ ;  /* 0x8000000eff0b7210 */ /* 0x000fe20007f1e0ff */
[----:B------:R-:W-:Y:S01]  /*4c60*/  FMUL R13, R8, UR4 ;  /* 0x00000004080d7c20 */ /* 0x000fe20008400000 */
[----:B------:R-:W-:Y:S01]  /*4c70*/  ULDC UR4, c[0x0][0x154] ;  /* 0x0000550000047ab9 */ /* 0x000fe20000000800 */
[----:B------:R-:W1:Y:S02]  /*4c80*/  LDC.64 R26, c[0x0][0x640] ;  /* 0x00019000ff1a7b82 */ /* 0x000e640000000a00 */
[----:B------:R-:W-:-:S02]  /*4c90*/  IMAD.X R7, RZ, RZ, ~R7, P0 ;  /* 0x000000ffff077224 */ /* 0x000fc400000e0e07 */
[----:B------:R-:W2:Y:S01]  /*4ca0*/  F2I.U32.TRUNC.NTZ R13, R13 ;  /* 0x0000000d000d7305 */ /* 0x000ea2000020f000 */
[----:B------:R-:W-:-:S03]  /*4cb0*/  IMAD.WIDE.U32 R8, R11, R22, R16 ;  /* 0x000000160b087225 */ /* 0x000fc600078e0010 */
[----:B------:R-:W3:Y:S01]  /*4cc0*/  LDC R15, c[0x0][0x144] ;  /* 0x00005100ff0f7b82 */ /* 0x000ee20000000800 */
[----:B------:R-:W-:-:S04]  /*4cd0*/  IMAD R10, R7, R22, RZ ;  /* 0x00000016070a7224 */ /* 0x000fc800078e02ff */
[----:B------:R-:W-:Y:S02]  /*4ce0*/  IMAD R7, R11, R23, R10 ;  /* 0x000000170b077224 */ /* 0x000fe400078e020a */
[----:B------:R-:W-:Y:S01]  /*4cf0*/  IMAD.MOV.U32 R10, RZ, RZ, -0x1 ;  /* 0xffffffffff0a7424 */ /* 0x000fe200078e00ff */
[----:B------:R-:W4:Y:S01]  /*4d00*/  LDC R20, c[0x0][0x608] ;  /* 0x00018200ff147b82 */ /* 0x000f220000000800 */
[----:B------:R-:W-:Y:S01]  /*4d10*/  IMAD.IADD R7, R9, 0x1, R7 ;  /* 0x0000000109077824 */ /* 0x000fe200078e0207 */
[----:B------:R-:W-:-:S04]  /*4d20*/  I2FP.F32.U32 R9, R3 ;  /* 0x0000000300097245 */ /* 0x000fc80000201000 */
[-C--:B0-----:R-:W-:Y:S01]  /*4d30*/  SHF.R.U64 R12, R8, R24.reuse, R7 ;  /* 0x00000018080c7219 */ /* 0x081fe20000001207 */
[----:B--2---:R-:W-:Y:S01]  /*4d40*/  IMAD.MOV R8, RZ, RZ, -R13 ;  /* 0x000000ffff087224 */ /* 0x004fe200078e0a0d */
[----:B------:R-:W0:Y:S01]  /*4d50*/  LDC R11, c[0x0][0x658] ;  /* 0x00019600ff0b7b82 */ /* 0x000e220000000800 */
[----:B-1----:R-:W-:Y:S01]  /*4d60*/  ISETP.NE.U32.AND P0, PT, R26, RZ, PT ;  /* 0x000000ff1a00720c */ /* 0x002fe20003f05070 */
[----:B------:R-:W-:Y:S01]  /*4d70*/  FMUL R9, R9, UR4 ;  /* 0x0000000409097c20 */ /* 0x000fe20008400000 */
[----:B------:R-:W-:Y:S02]  /*4d80*/  SHF.R.U32.HI R7, RZ, R24, R7 ;  /* 0x00000018ff077219 */ /* 0x000fe40000011607 */
[----:B------:R-:W-:-:S03]  /*4d90*/  ISETP.NE.AND.EX P0, PT, R27, RZ, PT, P0 ;  /* 0x000000ff1b00720c */ /* 0x000fc60003f05300 */
[----:B------:R-:W1:Y:S01]  /*4da0*/  LDC R22, c[0x0][0x148] ;  /* 0x00005200ff167b82 */ /* 0x000e620000000800 */
[----:B---3--:R-:W-:Y:S02]  /*4db0*/  IMAD R23, R15, R8, R6 ;  /* 0x000000080f177224 */ /* 0x008fe400078e0206 */
[----:B------:R-:W-:-:S05]  /*4dc0*/  IMAD.MOV.U32 R8, RZ, RZ, 0x1 ;  /* 0x00000001ff087424 */ /* 0x000fca00078e00ff */
[----:B------:R-:W2:Y:S01]  /*4dd0*/  LDC R21, c[0x0][0x600] ;  /* 0x00018000ff157b82 */ /* 0x000ea20000000800 */
[-CC-:B----4-:R-:W-:Y:S02]  /*4de0*/  SHF.R.U64 R15, R12, R20.reuse, R7.reuse ;  /* 0x000000140c0f7219 */ /* 0x190fe40000001207 */
[----:B------:R-:W-:Y:S02]  /*4df0*/  SHF.R.U32.HI R6, RZ, R20, R7 ;  /* 0x00000014ff067219 */ /* 0x000fe40000011607 */
[----:B------:R3:W4:Y:S03]  /*4e00*/  F2I.U32.TRUNC.NTZ R20, R9 ;  /* 0x0000000900147305 */ /* 0x000726000020f000 */
[----:B------:R-:W1:Y:S01]  /*4e10*/  LDC R25, c[0x0][0x648] ;  /* 0x00019200ff197b82 */ /* 0x000e620000000800 */
[-C--:B0-----:R-:W-:Y:S02]  /*4e20*/  SHF.R.U64 R19, R15, R11.reuse, R6 ;  /* 0x0000000b0f137219 */ /* 0x081fe40000001206 */
[----:B------:R-:W-:-:S02]  /*4e30*/  SHF.L.U32 R10, R10, R11, RZ ;  /* 0x0000000b0a0a7219 */ /* 0x000fc400000006ff */
[-C--:B------:R-:W-:Y:S01]  /*4e40*/  SHF.R.U32.HI R7, RZ, R11.reuse, R6 ;  /* 0x0000000bff077219 */ /* 0x080fe20000011606 */
[----:B------:R-:W-:Y:S01]  /*4e50*/  IMAD.MOV.U32 R6, RZ, RZ, R19 ;  /* 0x000000ffff067224 */ /* 0x000fe200078e0013 */
[----:B------:R-:W-:Y:S01]  /*4e60*/  SHF.L.U32 R24, R8, R11, RZ ;  /* 0x0000000b08187219 */ /* 0x000fe200000006ff */
[----:B------:R-:W0:Y:S01]  /*4e70*/  LDC R28, c[0x0][0x638] ;  /* 0x00018e00ff1c7b82 */ /* 0x000e220000000800 */
[----:B------:R-:W-:-:S07]  /*4e80*/  LOP3.LUT R30, RZ, R10, RZ, 0x33, !PT ;  /* 0x0000000aff1e7212 */ /* 0x000fce00078e33ff */
[----:B------:R-:W0:Y:S01]  /*4e90*/  LDC R29, c[0x0][0x610] ;  /* 0x00018400ff1d7b82 */ /* 0x000e220000000800 */
[----:B---34-:R-:W-:Y:S05]  /*4ea0*/  @!P0 BRA `(.L_x_97) ;  /* 0x0000000000288947 */ /* 0x018fea0003800000 */
[----:B------:R-:W3:Y:S02]  /*4eb0*/  LDC R6, c[0x0][0x64c] ;  /* 0x00019300ff067b82 */ /* 0x000ee40000000800 */
[----:B---3--:R-:W-:-:S05]  /*4ec0*/  IADD3 R11, P0, R19, R6, RZ ;  /* 0x00000006130b7210 */ /* 0x008fca0007f1e0ff */
        /* <DEDUP_REMOVED lines=8> */
.L_x_97:
[----:B------:R-:W-:Y:S01]  /*4f50*/  ISETP.NE.AND P0, PT, R2, 0x1, PT ;  /* 0x000000010200780c */ /* 0x000fe20003f05270 */
[----:B--2---:R-:W-:Y:S01]  /*4f60*/  VIADD R9, R21, 0xffffffff ;  /* 0xffffffff15097836 */ /* 0x004fe20000000000 */
[----:B-1----:R-:W-:Y:S01]  /*4f70*/  SHF.R.U64 R7, R6, R25, R7 ;  /* 0x0000001906077219 */ /* 0x002fe20000001207 */
[----:B------:R-:W-:Y:S01]  /*4f80*/  IMAD.MOV R20, RZ, RZ, -R20 ;  /* 0x000000ffff147224 */ /* 0x000fe200078e0a14 */
[----:B------:R-:W-:Y:S02]  /*4f90*/  LOP3.LUT R6, R15, R30, RZ, 0xc0, !PT ;  /* 0x0000001e0f067212 */ /* 0x000fe400078ec0ff */
[----:B------:R-:W-:Y:S01]  /*4fa0*/  LOP3.LUT R12, R12, R9, RZ, 0xc0, !PT ;  /* 0x000000090c0c7212 */ /* 0x000fe200078ec0ff */
[----:B------:R-:W-:Y:S02]  /*4fb0*/  IMAD.MOV R8, RZ, RZ, -R7 ;  /* 0x000000ffff087224 */ /* 0x000fe400078e0a07 */
[----:B------:R-:W-:Y:S02]  /*4fc0*/  IMAD R6, R24, R7, R6 ;  /* 0x0000000718067224 */ /* 0x000fe400078e0206 */
[----:B------:R-:W-:-:S02]  /*4fd0*/  IMAD.MOV.U32 R9, RZ, RZ, 0x1 ;  /* 0x00000001ff097424 */ /* 0x000fc400078e00ff */
[----:B------:R-:W-:Y:S02]  /*4fe0*/  @P0 IMAD R23, R22, R20, R3 ;  /* 0x0000001416170224 */ /* 0x000fe400078e0203 */
[----:B0-----:R-:W-:Y:S02]  /*4ff0*/  IMAD R3, R8, R28, R19 ;  /* 0x0000001c08037224 */ /* 0x001fe400078e0213 */
[----:B------:R-:W-:Y:S02]  /*5000*/  IMAD R13, R6, R29, R23 ;  /* 0x0000001d060d7224 */ /* 0x000fe400078e0217 */
[----:B------:R-:W-:Y:S02]  /*5010*/  IMAD R6, R3, R21, R12 ;  /* 0x0000001503067224 */ /* 0x000fe400078e020c */
[----:B------:R-:W-:-:S03]  /*5020*/  IMAD.MOV.U32 R8, RZ, RZ, R14 ;  /* 0x000000ffff087224 */ /* 0x000fc600078e000e */
[----:B------:R-:W-:Y:S02]  /*5030*/  SEL R20, R6, R13, !P0 ;  /* 0x0000000d06147207 */ /* 0x000fe40004000000 */
[----:B------:R-:W-:-:S07]  /*5040*/  SEL R13, R13, R6, !P0 ;  /* 0x000000060d0d7207 */ /* 0x000fce0004000000 */
.L_x_95:
[----:B------:R-:W-:-:S08]  /*5050*/  NOP ;  /* 0x0000000000007918 */ /* 0x000fd00000000000 */
[----:B------:R-:W0:-:S00]  /*5060*/  USETMAXREG.DEALLOC.CTAPOOL 0x28 ;  /* 0x00000028000079c8 */ /* 0x000e0000080e0500 */
[----:B0-----:R-:W-:-:S13]  /*5070*/  ISETP.NE.AND P0, PT, R0, RZ, PT ;  /* 0x000000ff0000720c */ /* 0x001fda0003f05270 */
[----:B------:R-:W-:Y:S05]  /*5080*/  @P0 EXIT ;  /* 0x000000000000094d */ /* 0x000fea0003800000 */
[----:B------:R-:W-:Y:S01]  /*5090*/  LOP3.LUT P0, RZ, R9, 0xff, RZ, 0xc0, !PT ;  /* 0x000000ff09ff7812 */ /* 0x000fe2000780c0ff */
[----:B------:R-:W-:Y:S02]  /*50a0*/  IMAD.MOV.U32 R0, RZ, RZ, 0x1 ;  /* 0x00000001ff007424 */ /* 0x000fe400078e00ff */
[----:B------:R-:W-:-:S10]  /*50b0*/  IMAD.MOV.U32 R3, RZ, RZ, RZ ;  /* 0x000000ffff037224 */ /* 0x000fd400078e00ff */
[----:B------:R-:W-:Y:S05]  /*50c0*/  @!P0 BRA `(.L_x_98) ;  /* 0x0000000c004c8947 */ /* 0x000fea0003800000 */
[----:B------:R-:W0:Y:S01]  /*50d0*/  LDC R0, c[0x0][0x28c] ;  /* 0x0000a300ff007b82 */ /* 0x000e220000000800 */
[----:B------:R-:W-:Y:S01]  /*50e0*/  LOP3.LUT P0, RZ, R4, 0x1f, RZ, 0xc0, !PT ;  /* 0x0000001f04ff7812 */ /* 0x000fe2000780c0ff */
[----:B------:R-:W-:Y:S01]  /*50f0*/  ULDC UR5, c[0x0][0x658] ;  /* 0x0001960000057ab9 */ /* 0x000fe20000000800 */
[----:B------:R-:W-:Y:S01]  /*5100*/  UMOV UR6, 0xffffffff ;  /* 0xffffffff00067882 */ /* 0x000fe20000000000 */
[----:B------:R-:W-:Y:S01]  /*5110*/  BSSY B0, `(.L_x_98) ;  /* 0x00000ce000007945 */ /* 0x000fe20003800000 */
[----:B------:R-:W-:Y:S01]  /*5120*/  USHF.L.U32 UR6, UR6, UR5, URZ ;  /* 0x0000000506067299 */ /* 0x000fe2000800063f */
[C---:B------:R-:W-:Y:S01]  /*5130*/  ISETP.NE.AND P2, PT, R5.reuse, RZ, PT ;  /* 0x000000ff0500720c */ /* 0x040fe20003f45270 */
[----:B------:R-:W-:Y:S01]  /*5140*/  IMAD.MOV.U32 R11, RZ, RZ, 0x1 ;  /* 0x00000001ff0b7424 */ /* 0x000fe200078e00ff */
[----:B------:R-:W-:Y:S01]  /*5150*/  ISETP.NE.OR P0, PT, R5, RZ, !P0 ;  /* 0x000000ff0500720c */ /* 0x000fe20004705670 */
[----:B------:R-:W-:Y:S01]  /*5160*/  ULDC UR4, c[0x0][0x600] ;  /* 0x0001800000047ab9 */ /* 0x000fe20000000800 */
[----:B------:R-:W-:Y:S01]  /*5170*/  LOP3.LUT R19, R18, 0x2, RZ, 0xfc, !PT ;  /* 0x0000000212137812 */ /* 0x000fe200078efcff */
[----:B------:R-:W-:Y:S01]  /*5180*/  UMOV UR7, 0x1 ;  /* 0x0000000100077882 */ /* 0x000fe20000000000 */
[----:B------:R-:W-:-:S02]  /*5190*/  UIADD3 UR4, UR4, -0x1, URZ ;  /* 0xffffffff04047890 */ /* 0x000fc4000fffe03f */
[----:B------:R-:W-:Y:S02]  /*51a0*/  USHF.L.U32 UR5, UR7, UR5, URZ ;  /* 0x0000000507057299 */ /* 0x000fe4000800063f */
[----:B------:R-:W-:Y:S01]  /*51b0*/  ULOP3.LUT UR13, URZ, UR6, URZ, 0x33, !UPT ;  /* 0x000000063f0d7292 */ /* 0x000fe2000f8e333f */
[----:B------:R-:W-:Y:S01]  /*51c0*/  ULDC.64 UR22, c[0x0][0x198] ;  /* 0x0000660000167ab9 */ /* 0x000fe20000000a00 */
[----:B0-----:R-:W-:-:S05]  /*51d0*/  VIADD R0, R0, 0x7f ;  /* 0x0000007f00007836 */ /* 0x001fca0000000000 */
[----:B------:R-:W-:-:S04]  /*51e0*/  SHF.R.S32.HI R3, RZ, 0x1f, R0 ;  /* 0x0000001fff037819 */ /* 0x000fc80000011400 */
[----:B------:R-:W-:Y:S01]  /*51f0*/  LEA.HI R3, R3, R0, RZ, 0x7 ;  /* 0x0000000003037211 */ /* 0x000fe200078f38ff */
[----:B------:R-:W-:-:S03]  /*5200*/  IMAD.MOV.U32 R0, RZ, RZ, 0x1 ;  /* 0x00000001ff007424 */ /* 0x000fc600078e00ff */
[----:B------:R-:W-:Y:S01]  /*5210*/  SHF.R.S32.HI R12, RZ, 0x7, R3 ;  /* 0x00000007ff0c7819 */ /* 0x000fe20000011403 */
[----:B------:R-:W-:-:S04]  /*5220*/  IMAD.MOV.U32 R3, RZ, RZ, RZ ;  /* 0x000000ffff037224 */ /* 0x000fc800078e00ff */
[----:B------:R-:W-:-:S07]  /*5230*/  VIADD R10, R12, 0x1 ;  /* 0x000000010c0a7836 */ /* 0x000fce0000000000 */
.L_x_110:
[----:B------:R-:W-:-:S03]  /*5240*/  UMOV UR6, 0xffffffff ;  /* 0xffffffff00067882 */ /* 0x000fc60000000000 */
[----:B------:R-:W-:Y:S05]  /*5250*/  BRA.DIV UR6, `(.L_x_99) ;  /* 0x0000000e06d47947 */ /* 0x000fea000b800000 */
[----:B------:R-:W-:-:S13]  /*5260*/  ELECT P6, URZ, PT ;  /* 0x00000000003f782f */ /* 0x000fda00038c0000 */
.L_x_121:
[----:B------:R-:W0:Y:S01]  /*5270*/  LDC R4, c[0x0][0x28c] ;  /* 0x0000a300ff047b82 */ /* 0x000e220000000800 */
[----:B------:R-:W-:Y:S01]  /*5280*/  BSSY B1, `(.L_x_100) ;  /* 0x0000043000017945 */ /* 0x000fe20003800000 */
[----:B0-----:R-:W-:-:S13]  /*5290*/  ISETP.LT.OR P6, PT, R4, 0x1, !P6 ;  /* 0x000000010400780c */ /* 0x001fda00077c1670 */
[----:B------:R-:W-:Y:S05]  /*52a0*/  @P6 BRA `(.L_x_101) ;  /* 0x0000000400006947 */ /* 0x000fea0003800000 */
[----:B------:R-:W-:Y:S02]  /*52b0*/  IMAD.SHL.U32 R13, R13, 0x80, RZ ;  /* 0x000000800d0d7824 */ /* 0x000fe400078e00ff */
[----:B------:R-:W-:Y:S02]  /*52c0*/  IMAD.SHL.U32 R20, R20, 0x40, RZ ;  /* 0x0000004014147824 */ /* 0x000fe400078e00ff */
[----:B------:R-:W-:Y:S02]  /*52d0*/  IMAD.MOV.U32 R21, RZ, RZ, RZ ;  /* 0x000000ffff157224 */ /* 0x000fe400078e00ff */
[----:B------:R-:W-:Y:S02]  /*52e0*/  IMAD.MOV.U32 R4, RZ, RZ, R10 ;  /* 0x000000ffff047224 */ /* 0x000fe400078e000a */
[----:B------:R-:W-:Y:S02]  /*52f0*/  IMAD.MOV.U32 R5, RZ, RZ, R0 ;  /* 0x000000ffff057224 */ /* 0x000fe400078e0000 */
[----:B------:R-:W-:-:S07]  /*5300*/  IMAD.MOV.U32 R6, RZ, RZ, R3 ;  /* 0x000000ffff067224 */ /* 0x000fce00078e0003 */
.L_x_105:
[----:B------:R-:W0:Y:S01]  /*5310*/  S2R R14, SR_CgaCtaId ;  /* 0x00000000000e7919 */ /* 0x000e220000008800 */
[----:B------:R-:W-:Y:S01]  /*5320*/  MOV R7, 0x400 ;  /* 0x0000040000077802 */ /* 0x000fe20000000f00 */
[----:B------:R-:W1:Y:S03]  /*5330*/  @!P2 LDC R9, c[0x0][0x500] ;  /* 0x00014000ff09ab82 */ /* 0x000e660000000800 */
[----:B0-----:R-:W-:Y:S02]  /*5340*/  LEA R15, R14, R7, 0x18 ;  /* 0x000000070e0f7211 */ /* 0x001fe400078ec0ff */
[----:B------:R-:W-:-:S03]  /*5350*/  SHF.L.U32 R7, R5, 0x1f, RZ ;  /* 0x0000001f05077819 */ /* 0x000fc600000006ff */
[----:B------:R-:W-:-:S04]  /*5360*/  IMAD R14, R6, 0x8, R15 ;  /* 0x00000008060e7824 */ /* 0x000fc800078e020f */
[----:B------:R-:W0:Y:S02]  /*5370*/  SYNCS.PHASECHK.TRANS64.TRYWAIT P1, [R14+URZ+0x20], R7 ;  /* 0x000020070e0075a7 */ /* 0x000e24000802017f */
[----:B01----:R-:W-:Y:S05]  /*5380*/  @!P1 BRA `(.L_x_102) ;  /* 0x0000000c00a89947 */ /* 0x003fea0003800000 */
.L_x_122:
[----:B0-----:R-:W-:Y:S01]  /*5390*/  PRMT R7, R19, 0x9910, RZ ;  /* 0x0000991013077816 */ /* 0x001fe200000000ff */
[----:B------:R0:W-:Y:S03]  /*53a0*/  @!P2 SYNCS.ARRIVE.TRANS64 RZ, [R14+URZ], R9 ;  /* 0x000000090effa9a7 */ /* 0x0001e6000800003f */
[----:B------:R-:W-:-:S13]  /*53b0*/  ISETP.NE.AND P1, PT, R7, 0x2, PT ;  /* 0x000000020700780c */ /* 0x000fda0003f25270 */
[----:B0-----:R-:W-:Y:S05]  /*53c0*/  @P1 BRA `(.L_x_103) ;  /* 0x0000000000041947 */ /* 0x001fea0003800000 */
[----:B------:R-:W-:Y:S01]  /*53d0*/  BPT.TRAP 0x1 ;  /* 0x000000040000795c */ /* 0x000fe20000300000 */
.L_x_103:
[----:B------:R-:W-:Y:S05]  /*53e0*/  @P0 BRA `(.L_x_104) ;  /* 0x0000000000040947 */ /* 0x000fea0003800000 */
[----:B------:R-:W-:Y:S01]  /*53f0*/  BPT.TRAP 0x1 ;  /* 0x000000040000795c */ /* 0x000fe20000300000 */
.L_x_104:
[C-C-:B------:R-:W-:Y:S01]  /*5400*/  IMAD R7, R6.reuse, 0x8000, R15.reuse ;  /* 0x0000800006077824 */ /* 0x140fe200078e020f */
[----:B------:R-:W-:Y:S01]  /*5410*/  R2UR UR34, R21 ;  /* 0x00000000152272ca */ /* 0x000fe200000e0000 */
[----:B------:R-:W-:Y:S01]  /*5420*/  IMAD R15, R6, 0x4000, R15 ;  /* 0x00004000060f7824 */ /* 0x000fe200078e020f */
[----:B------:R-:W-:Y:S01]  /*5430*/  R2UR UR33, R14 ;  /* 0x000000000e2172ca */ /* 0x000fe200000e0000 */
[----:B------:R-:W-:Y:S01]  /*5440*/  VIADD R4, R4, 0xffffffff ;  /* 0xffffffff04047836 */ /* 0x000fe20000000000 */
[----:B------:R-:W-:Y:S01]  /*5450*/  R2UR UR24, R7 ;  /* 0x00000000071872ca */ /* 0x000fe200000e0000 */
[----:B------:R-:W-:Y:S01]  /*5460*/  UIADD3 UR6, UP0, UR22, 0xf0, URZ ;  /* 0x000000f016067890 */ /* 0x000fe2000ff1e03f */
[----:B------:R-:W-:Y:S01]  /*5470*/  R2UR UR8, R15 ;  /* 0x000000000f0872ca */ /* 0x000fe200000e0000 */
[----:B------:R-:W-:Y:S01]  /*5480*/  UIADD3 UR30, UP1, UR22, 0x1f0, URZ ;  /* 0x000001f0161e7890 */ /* 0x000fe2000ff3e03f */
[----:B------:R-:W-:Y:S01]  /*5490*/  R2UR UR36, R8 ;  /* 0x00000000082472ca */ /* 0x000fe200000e0000 */
[----:B------:R-:W-:Y:S01]  /*54a0*/  UIADD3.X UR7, URZ, UR23, URZ, UP0, !UPT ;  /* 0x000000173f077290 */ /* 0x000fe200087fe43f */
[----:B------:R-:W-:Y:S01]  /*54b0*/  R2UR UR35, R13 ;  /* 0x000000000d2372ca */ /* 0x000fe200000e0000 */
[----:B------:R-:W-:Y:S01]  /*54c0*/  UIADD3.X UR31, URZ, UR23, URZ, UP1, !UPT ;  /* 0x000000173f1f7290 */ /* 0x000fe20008ffe43f */
[----:B------:R-:W-:Y:S01]  /*54d0*/  R2UR UR19, R20 ;  /* 0x00000000141372ca */ /* 0x000fe200000e0000 */
[----:B------:R-:W-:Y:S01]  /*54e0*/  UIADD3 UR26, UR34, 0x40, URZ ;  /* 0x00000040221a7890 */ /* 0x000fe2000fffe03f */
[----:B------:R-:W-:Y:S01]  /*54f0*/  ISETP.GT.AND P3, PT, R4, 0x1, PT ;  /* 0x000000010400780c */ /* 0x000fe20003f64270 */
[----:B------:R-:W-:Y:S01]  /*5500*/  VIADD R6, R6, 0x1 ;  /* 0x0000000106067836 */ /* 0x000fe20000000000 */
[----:B------:R-:W-:Y:S01]  /*5510*/  UMOV UR14, 0x0 ;  /* 0x00000000000e7882 */ /* 0x000fe20000000000 */
[----:B------:R-:W-:Y:S01]  /*5520*/  UIADD3 UR32, UR24, 0x100, URZ ;  /* 0x0000010018207890 */ /* 0x000fe2000fffe03f */
[----:B------:R-:W-:Y:S01]  /*5530*/  VIADD R21, R21, 0x80 ;  /* 0x0000008015157836 */ /* 0x000fe20000000000 */
[----:B------:R-:W-:Y:S01]  /*5540*/  UIADD3 UR24, UR24, 0x4100, URZ ;  /* 0x0000410018187890 */ /* 0x000fe2000fffe03f */
[----:B------:R-:W-:Y:S01]  /*5550*/  ISETP.NE.AND P1, PT, R6, 0x4, PT ;  /* 0x000000040600780c */ /* 0x000fe20003f25270 */
[----:B------:R-:W-:-:S02]  /*5560*/  UIADD3 UR16, UR8, 0x20100, URZ ;  /* 0x0002010008107890 */ /* 0x000fc4000fffe03f */
[----:B------:R-:W-:Y:S01]  /*5570*/  UIADD3 UR8, UR8, 0x22100, URZ ;  /* 0x0002210008087890 */ /* 0x000fe2000fffe03f */
[----:B------:R-:W-:Y:S01]  /*5580*/  SEL R14, RZ, 0x1, P1 ;  /* 0x00000001ff0e7807 */ /* 0x000fe20000800000 */
[----:B------:R-:W-:Y:S01]  /*5590*/  UMOV UR15, 0x10000000 ;  /* 0x10000000000f7882 */ /* 0x000fe20000000000 */
[----:B------:R-:W-:Y:S01]  /*55a0*/  UMOV UR25, UR33 ;  /* 0x0000002100197c82 */ /* 0x000fe20008000000 */
[----:B------:R-:W-:Y:S01]  /*55b0*/  UMOV UR28, UR36 ;  /* 0x00000024001c7c82 */ /* 0x000fe20008000000 */
[----:B------:R-:W-:Y:S01]  /*55c0*/  UMOV UR27, UR35 ;  /* 0x00000023001b7c82 */ /* 0x000fe20008000000 */
[----:B------:R-:W-:Y:S01]  /*55d0*/  UMOV UR17, UR33 ;  /* 0x0000002100117c82 */ /* 0x000fe20008000000 */
[----:B------:R-:W-:Y:S01]  /*55e0*/  UMOV UR18, UR34 ;  /* 0x0000002200127c82 */ /* 0x000fe20008000000 */
[----:B------:R-:W-:Y:S01]  /*55f0*/  UMOV UR20, UR36 ;  /* 0x0000002400147c82 */ /* 0x000fe20008000000 */
[----:B------:R0:W-:Y:S01]  /*5600*/  UTMALDG.3D [UR32], [UR6], desc[UR14] ;  /* 0x00000e20060075b4 */ /* 0x0001e20008011000 */
[----:B------:R-:W-:Y:S01]  /*5610*/  UMOV UR9, UR33 ;  /* 0x0000002100097c82 */ /* 0x000fe20008000000 */
[----:B------:R-:W-:Y:S01]  /*5620*/  UMOV UR11, UR19 ;  /* 0x00000013000b7c82 */ /* 0x000fe20008000000 */
[----:B------:R-:W-:Y:S01]  /*5630*/  UMOV UR12, UR36 ;  /* 0x00000024000c7c82 */ /* 0x000fe20008000000 */
[----:B------:R-:W-:Y:S01]  /*5640*/  UMOV UR10, UR26 ;  /* 0x0000001a000a7c82 */ /* 0x000fe20008000000 */
[----:B------:R-:W-:-:S02]  /*5650*/  LOP3.LUT R5, R5, R14, RZ, 0x3c, !PT ;  /* 0x0000000e05057212 */ /* 0x000fc400078e3cff */
[----:B------:R-:W-:Y:S01]  /*5660*/  SEL R6, R6, RZ, P1 ;  /* 0x000000ff06067207 */ /* 0x000fe20000800000 */
[----:B------:R0:W-:Y:S01]  /*5670*/  UTMALDG.3D [UR24], [UR6], desc[UR14] ;  /* 0x00000e18060075b4 */ /* 0x0001e20008011000 */
[----:B------:R0:W-:Y:S01]  /*5680*/  UTMALDG.3D [UR16], [UR30], desc[UR14] ;  /* 0x00000e101e0075b4 */ /* 0x0001e20008011000 */
[----:B------:R0:W-:Y:S02]  /*5690*/  UTMALDG.3D [UR8], [UR30], desc[UR14] ;  /* 0x00000e081e0075b4 */ /* 0x0001e40008011000 */
[----:B0-----:R-:W-:Y:S05]  /*56a0*/  @P3 BRA `(.L_x_105) ;  /* 0xfffffffc00183947 */ /* 0x001fea000383ffff */
.L_x_101:
[----:B------:R-:W-:Y:S05]  /*56b0*/  BSYNC B1 ;  /* 0x0000000000017941 */ /* 0x000fea0003800000 */
.L_x_100:
[----:B------:R-:W-:Y:S01]  /*56c0*/  LOP3.LUT P3, RZ, R11, 0xff, RZ, 0xc0, !PT ;  /* 0x000000ff0bff7812 */ /* 0x000fe2000786c0ff */
[----:B------:R-:W-:Y:S01]  /*56d0*/  IMAD.IADD R3, R12, 0x1, R3 ;  /* 0x000000010c037824 */ /* 0x000fe200078e0203 */
[----:B------:R-:W-:Y:S01]  /*56e0*/  IADD3 R16, P4, R16, UR38, RZ ;  /* 0x0000002610107c10 */ /* 0x000fe2000ff9e0ff */
[----:B------:R-:W-:Y:S01]  /*56f0*/  ULDC.64 UR6, c[0x0][0x650] ;  /* 0x0001940000067ab9 */ /* 0x000fe20000000a00 */
[----:B------:R-:W-:Y:S01]  /*5700*/  BSSY B1, `(.L_x_106) ;  /* 0x000006c000017945 */ /* 0x000fe20003800000 */
[----:B------:R-:W-:Y:S01]  /*5710*/  IMAD.MOV.U32 R13, RZ, RZ, -0x1 ;  /* 0xffffffffff0d7424 */ /* 0x000fe200078e00ff */
[----:B------:R-:W-:Y:S01]  /*5720*/  ISETP.GT.U32.AND P1, PT, R3, 0x3, PT ;  /* 0x000000030300780c */ /* 0x000fe20003f24070 */
[----:B------:R-:W-:Y:S01]  /*5730*/  IMAD.MOV.U32 R20, RZ, RZ, -0x1 ;  /* 0xffffffffff147424 */ /* 0x000fe200078e00ff */
[----:B------:R-:W-:Y:S01]  /*5740*/  SHF.R.U32.HI R4, RZ, 0x2, R3 ;  /* 0x00000002ff047819 */ /* 0x000fe20000011603 */
[----:B------:R-:W-:Y:S01]  /*5750*/  IMAD.MOV.U32 R8, RZ, RZ, -0x1 ;  /* 0xffffffffff087424 */ /* 0x000fe200078e00ff */
[----:B------:R-:W-:-:S02]  /*5760*/  ISETP.LT.U32.AND P1, PT, R12, 0x4, P1 ;  /* 0x000000040c00780c */ /* 0x000fc40000f21070 */
[----:B------:R-:W-:Y:S01]  /*5770*/  IADD3.X R17, R17, UR41, RZ, P4, !PT ;  /* 0x0000002911117c10 */ /* 0x000fe2000a7fe4ff */
[----:B------:R-:W0:Y:S01]  /*5780*/  @P3 S2R R6, SR_CgaCtaId ;  /* 0x0000000000063919 */ /* 0x000e220000008800 */
[----:B------:R-:W-:Y:S02]  /*5790*/  @P3 MOV R5, 0x400 ;  /* 0x0000040000053802 */ /* 0x000fe40000000f00 */
[----:B------:R-:W-:Y:S02]  /*57a0*/  ISETP.GE.U32.AND P4, PT, R16, UR6, PT ;  /* 0x0000000610007c0c */ /* 0x000fe4000bf86070 */
[----:B------:R-:W-:Y:S02]  /*57b0*/  LOP3.LUT R4, R4, 0x1, RZ, 0xc0, !PT ;  /* 0x0000000104047812 */ /* 0x000fe400078ec0ff */
[----:B------:R-:W-:Y:S02]  /*57c0*/  LOP3.LUT R3, R3, 0x3, RZ, 0xc0, !PT ;  /* 0x0000000303037812 */ /* 0x000fe400078ec0ff */
[----:B------:R-:W-:-:S02]  /*57d0*/  PRMT R11, RZ, 0x7610, R11 ;  /* 0x00007610ff0b7816 */ /* 0x000fc4000000000b */
[----:B0-----:R-:W-:-:S04]  /*57e0*/  @P3 LEA R5, R6, R5, 0x18 ;  /* 0x0000000506053211 */ /* 0x001fc800078ec0ff */
[----:B------:R0:W-:Y:S01]  /*57f0*/  @P3 SYNCS.ARRIVE.TRANS64.A1T0 RZ, [R5+URZ+0x58], RZ ;  /* 0x000058ff05ff39a7 */ /* 0x0001e2000810003f */
[----:B------:R-:W-:-:S04]  /*5800*/  ISETP.NE.U32.AND P3, PT, R4, 0x1, PT ;  /* 0x000000010400780c */ /* 0x000fc80003f65070 */
[----:B------:R-:W-:Y:S02]  /*5810*/  ISETP.GT.U32.AND P3, PT, R12, 0x3, !P3 ;  /* 0x000000030c00780c */ /* 0x000fe40005f64070 */
[----:B0-----:R-:W-:Y:S02]  /*5820*/  SEL R5, RZ, 0x1, !P1 ;  /* 0x00000001ff057807 */ /* 0x001fe40004800000 */
[----:B------:R-:W-:Y:S02]  /*5830*/  ISETP.GE.U32.AND.EX P1, PT, R17, UR7, PT, P4 ;  /* 0x0000000711007c0c */ /* 0x000fe4000bf26140 */
[----:B------:R-:W-:-:S04]  /*5840*/  SEL R4, RZ, 0x1, !P3 ;  /* 0x00000001ff047807 */ /* 0x000fc80005800000 */
[----:B------:R-:W-:Y:S02]  /*5850*/  LOP3.LUT R0, R4, R0, R5, 0x96, !PT ;  /* 0x0000000004007212 */ /* 0x000fe400078e9605 */
[----:B------:R-:W-:-:S05]  /*5860*/  PRMT R4, RZ, 0x7610, R4 ;  /* 0x00007610ff047816 */ /* 0x000fca0000000004 */
[----:B------:R-:W-:Y:S05]  /*5870*/  @P1 BRA `(.L_x_107) ;  /* 0x0000000400501947 */ /* 0x000fea0003800000 */
[----:B------:R-:W-:Y:S01]  /*5880*/  ULDC.64 UR6, c[0x0][0x628] ;  /* 0x00018a0000067ab9 */ /* 0x000fe20000000a00 */
[----:B------:R-:W0:Y:S01]  /*5890*/  S2R R14, SR_CTAID.X ;  /* 0x00000000000e7919 */ /* 0x000e220000002500 */
[----:B------:R-:W-:Y:S01]  /*58a0*/  ISETP.NE.U32.AND P1, PT, RZ, UR6, PT ;  /* 0x00000006ff007c0c */ /* 0x000fe2000bf25070 */
[----:B------:R-:W-:Y:S01]  /*58b0*/  ULDC UR9, c[0x0][0x630] ;  /* 0x00018c0000097ab9 */ /* 0x000fe20000000800 */
[----:B------:R-:W-:Y:S01]  /*58c0*/  IMAD.MOV.U32 R4, RZ, RZ, R16 ;  /* 0x000000ffff047224 */ /* 0x000fe200078e0010 */
[----:B------:R-:W1:Y:S01]  /*58d0*/  S2R R13, SR_CTAID.Y ;  /* 0x00000000000d7919 */ /* 0x000e620000002600 */
[----:B------:R-:W-:Y:S01]  /*58e0*/  ISETP.NE.AND.EX P1, PT, RZ, UR7, PT, P1 ;  /* 0x00000007ff007c0c */ /* 0x000fe2000bf25310 */
[----:B------:R-:W-:-:S12]  /*58f0*/  IMAD.MOV.U32 R5, RZ, RZ, R17 ;  /* 0x000000ffff057224 */ /* 0x000fd800078e0011 */
[----:B------:R-:W-:Y:S05]  /*5900*/  @!P1 BRA `(.L_x_108) ;  /* 0x0000000000289947 */ /* 0x000fea0003800000 */
[----:B------:R-:W-:Y:S02]  /*5910*/  ULDC UR8, c[0x0][0x634] ;  /* 0x00018d0000087ab9 */ /* 0x000fe40000000800 */
[----:B------:R-:W-:-:S05]  /*5920*/  IADD3 R9, P1, R16, UR8, RZ ;  /* 0x0000000810097c10 */ /* 0x000fca000ff3e0ff */
[----:B------:R-:W-:-:S04]  /*5930*/  IMAD.X R15, RZ, RZ, R17, P1 ;  /* 0x000000ffff0f7224 */ /* 0x000fc800008e0611 */
[----:B------:R-:W-:-:S04]  /*5940*/  IMAD.WIDE.U32 R6, R15, UR6, RZ ;  /* 0x000000060f067c25 */ /* 0x000fc8000f8e00ff */
[----:B------:R-:W-:-:S04]  /*5950*/  IMAD.WIDE.U32 R6, P1, R9, UR7, R6 ;  /* 0x0000000709067c25 */ /* 0x000fc8000f820006 */
[----:B------:R-:W-:-:S04]  /*5960*/  IMAD.WIDE.U32 R8, R9, UR6, RZ ;  /* 0x0000000609087c25 */ /* 0x000fc8000f8e00ff */
[----:B------:R-:W-:Y:S01]  /*5970*/  IMAD.X R5, RZ, RZ, RZ, P1 ;  /* 0x000000ffff057224 */ /* 0x000fe200008e06ff */
[----:B------:R-:W-:Y:S01]  /*5980*/  IADD3 RZ, P1, R9, R6, RZ ;  /* 0x0000000609ff7210 */ /* 0x000fe20007f3e0ff */
[----:B------:R-:W-:-:S04]  /*5990*/  IMAD.MOV.U32 R4, RZ, RZ, R7 ;  /* 0x000000ffff047224 */ /* 0x000fc800078e0007 */
[----:B------:R-:W-:-:S08]  /*59a0*/  IMAD.WIDE.U32.X R4, R15, UR7, R4, P1 ;  /* 0x000000070f047c25 */ /* 0x000fd000088e0404 */
.L_x_108:
[--C-:B------:R-:W-:Y:S01]  /*59b0*/  SHF.R.U64 R8, R4, UR9, R5.reuse ;  /* 0x0000000904087c19 */ /* 0x100fe20008001205 */
[----:B------:R-:W-:Y:S01]  /*59c0*/  ULDC.64 UR6, c[0x0][0x620] ;  /* 0x0001880000067ab9 */ /* 0x000fe20000000a00 */
[----:B------:R-:W-:Y:S01]  /*59d0*/  SHF.R.U32.HI R4, RZ, UR9, R5 ;  /* 0x00000009ff047c19 */ /* 0x000fe20008011605 */
[----:B------:R-:W2:Y:S01]  /*59e0*/  LDC R25, c[0x0][0x144] ;  /* 0x00005100ff197b82 */ /* 0x000ea20000000800 */
[----:B------:R-:W-:Y:S01]  /*59f0*/  IADD3 R7, P1, RZ, -R8, RZ ;  /* 0x80000008ff077210 */ /* 0x000fe20007f3e0ff */
[----:B------:R-:W-:Y:S01]  /*5a00*/  ULDC.64 UR10, c[0x0][0x640] ;  /* 0x00019000000a7ab9 */ /* 0x000fe20000000a00 */
[----:B0-----:R-:W-:Y:S01]  /*5a10*/  I2FP.F32.U32 R9, R14 ;  /* 0x0000000e00097245 */ /* 0x001fe20000201000 */
[----:B------:R-:W-:Y:S02]  /*5a20*/  ULDC UR8, c[0x0][0x608] ;  /* 0x0001820000087ab9 */ /* 0x000fe40000000800 */
[----:B------:R-:W-:Y:S01]  /*5a30*/  IMAD.X R4, RZ, RZ, ~R4, P1 ;  /* 0x000000ffff047224 */ /* 0x000fe200008e0e04 */
[----:B------:R-:W-:Y:S01]  /*5a40*/  ISETP.NE.U32.AND P1, PT, RZ, UR10, PT ;  /* 0x0000000aff007c0c */ /* 0x000fe2000bf25070 */
[----:B------:R-:W0:Y:S02]  /*5a50*/  LDC R20, c[0x0][0x148] ;  /* 0x00005200ff147b82 */ /* 0x000e240000000800 */
[----:B------:R-:W-:Y:S01]  /*5a60*/  IMAD R6, R4, UR6, RZ ;  /* 0x0000000604067c24 */ /* 0x000fe2000f8e02ff */
[----:B------:R-:W-:Y:S01]  /*5a70*/  ISETP.NE.AND.EX P1, PT, RZ, UR11, PT, P1 ;  /* 0x0000000bff007c0c */ /* 0x000fe2000bf25310 */
[----:B------:R-:W-:Y:S01]  /*5a80*/  IMAD.WIDE.U32 R4, R7, UR6, R16 ;  /* 0x0000000607047c25 */ /* 0x000fe2000f8e0010 */
[----:B------:R-:W-:-:S03]  /*5a90*/  ULDC UR6, c[0x0][0x150] ;  /* 0x0000540000067ab9 */ /* 0x000fc60000000800 */
[----:B------:R-:W-:Y:S02]  /*5aa0*/  IMAD R7, R7, UR7, R6 ;  /* 0x0000000707077c24 */ /* 0x000fe4000f8e0206 */
[----:B------:R-:W-:Y:S01]  /*5ab0*/  FMUL R6, R9, UR6 ;  /* 0x0000000609067c20 */ /* 0x000fe20008400000 */
[----:B------:R-:W-:Y:S01]  /*5ac0*/  ULDC UR6, c[0x0][0x618] ;  /* 0x0001860000067ab9 */ /* 0x000fe20000000800 */
[----:B------:R-:W-:Y:S01]  /*5ad0*/  ULDC UR7, c[0x0][0x154] ;  /* 0x0000550000077ab9 */ /* 0x000fe20000000800 */
[----:B------:R-:W-:-:S03]  /*5ae0*/  IMAD.IADD R5, R5, 0x1, R7 ;  /* 0x0000000105057824 */ /* 0x000fc600078e0207 */
[----:B------:R-:W3:Y:S02]  /*5af0*/  F2I.U32.TRUNC.NTZ R6, R6 ;  /* 0x0000000600067305 */ /* 0x000ee4000020f000 */
[----:B------:R-:W-:Y:S02]  /*5b00*/  SHF.R.U64 R9, R4, UR6, R5 ;  /* 0x0000000604097c19 */ /* 0x000fe40008001205 */
[----:B-1----:R-:W-:-:S05]  /*5b10*/  I2FP.F32.U32 R4, R13 ;  /* 0x0000000d00047245 */ /* 0x002fca0000201000 */
[----:B------:R-:W-:Y:S01]  /*5b20*/  FMUL R22, R4, UR7 ;  /* 0x0000000704167c20 */ /* 0x000fe20008400000 */
[----:B------:R-:W-:Y:S01]  /*5b30*/  SHF.R.U32.HI R4, RZ, UR6, R5 ;  /* 0x00000006ff047c19 */ /* 0x000fe20008011605 */
[----:B------:R-:W-:-:S03]  /*5b40*/  ULDC UR6, c[0x0][0x658] ;  /* 0x0001960000067ab9 */ /* 0x000fc60000000800 */
[--C-:B------:R-:W-:Y:S01]  /*5b50*/  SHF.R.U64 R21, R9, UR8, R4.reuse ;  /* 0x0000000809157c19 */ /* 0x100fe20008001204 */
[----:B------:R-:W1:Y:S01]  /*5b60*/  F2I.U32.TRUNC.NTZ R22, R22 ;  /* 0x0000001600167305 */ /* 0x000e62000020f000 */
[----:B------:R-:W-:Y:S01]  /*5b70*/  SHF.R.U32.HI R4, RZ, UR8, R4 ;  /* 0x00000008ff047c19 */ /* 0x000fe20008011604 */
[----:B---3--:R-:W-:-:S03]  /*5b80*/  IMAD.MOV R6, RZ, RZ, -R6 ;  /* 0x000000ffff067224 */ /* 0x008fc600078e0a06 */
[----:B------:R-:W-:Y:S01]  /*5b90*/  SHF.R.U64 R15, R21, UR6, R4 ;  /* 0x00000006150f7c19 */ /* 0x000fe20008001204 */
[----:B--2---:R-:W-:Y:S01]  /*5ba0*/  IMAD R14, R25, R6, R14 ;  /* 0x00000006190e7224 */ /* 0x004fe200078e020e */
[----:B------:R-:W-:-:S03]  /*5bb0*/  SHF.R.U32.HI R23, RZ, UR6, R4 ;  /* 0x00000006ff177c19 */ /* 0x000fc60008011604 */
[----:B------:R-:W-:Y:S02]  /*5bc0*/  IMAD.MOV.U32 R4, RZ, RZ, R15 ;  /* 0x000000ffff047224 */ /* 0x000fe400078e000f */
[----:B------:R-:W-:Y:S01]  /*5bd0*/  IMAD.MOV.U32 R5, RZ, RZ, R23 ;  /* 0x000000ffff057224 */ /* 0x000fe200078e0017 */
[----:B-1----:R-:W-:Y:S06]  /*5be0*/  @!P1 BRA `(.L_x_109) ;  /* 0x0000000000289947 */ /* 0x002fec0003800000 */
[----:B------:R-:W-:Y:S02]  /*5bf0*/  ULDC UR6, c[0x0][0x64c] ;  /* 0x0001930000067ab9 */ /* 0x000fe40000000800 */
[----:B------:R-:W-:-:S05]  /*5c00*/  IADD3 R5, P1, R15, UR6, RZ ;  /* 0x000000060f057c10 */ /* 0x000fca000ff3e0ff */
[----:B------:R-:W-:-:S04]  /*5c10*/  IMAD.X R23, RZ, RZ, R23, P1 ;  /* 0x000000ffff177224 */ /* 0x000fc800008e0617 */
[----:B------:R-:W-:-:S04]  /*5c20*/  IMAD.WIDE.U32 R6, R23, UR10, RZ ;  /* 0x0000000a17067c25 */ /* 0x000fc8000f8e00ff */
[----:B------:R-:W-:-:S04]  /*5c30*/  IMAD.WIDE.U32 R6, P1, R5, UR11, R6 ;  /* 0x0000000b05067c25 */ /* 0x000fc8000f820006 */
[----:B------:R-:W-:-:S04]  /*5c40*/  IMAD.WIDE.U32 R4, R5, UR10, RZ ;  /* 0x0000000a05047c25 */ /* 0x000fc8000f8e00ff */
[----:B------:R-:W-:Y:S01]  /*5c50*/  IMAD.MOV.U32 R4, RZ, RZ, R7 ;  /* 0x000000ffff047224 */ /* 0x000fe200078e0007 */
[----:B------:R-:W-:Y:S01]  /*5c60*/  IADD3 RZ, P3, R5, R6, RZ ;  /* 0x0000000605ff7210 */ /* 0x000fe20007f7e0ff */
[----:B------:R-:W-:-:S04]  /*5c70*/  IMAD.X R5, RZ, RZ, RZ, P1 ;  /* 0x000000ffff057224 */ /* 0x000fc800008e06ff */
[----:B------:R-:W-:-:S08]  /*5c80*/  IMAD.WIDE.U32.X R4, R23, UR11, R4, P3 ;  /* 0x0000000b17047c25 */ /* 0x000fd000098e0404 */
.L_x_109:
[----:B------:R-:W-:Y:S01]  /*5c90*/  ISETP.NE.AND P1, PT, R2, 0x1, PT ;  /* 0x000000010200780c */ /* 0x000fe20003f25270 */
[----:B------:R-:W-:Y:S01]  /*5ca0*/  ULDC UR6, c[0x0][0x648] ;  /* 0x0001920000067ab9 */ /* 0x000fe20000000800 */
[----:B------:R-:W-:Y:S01]  /*5cb0*/  LOP3.LUT R21, R21, UR13, RZ, 0xc0, !PT ;  /* 0x0000000d15157c12 */ /* 0x000fe2000f8ec0ff */
[----:B------:R-:W-:Y:S01]  /*5cc0*/  IMAD.MOV R22, RZ, RZ, -R22 ;  /* 0x000000ffff167224 */ /* 0x000fe200078e0a16 */
[----:B------:R-:W-:Y:S01]  /*5cd0*/  SHF.R.U64 R4, R4, UR6, R5 ;  /* 0x0000000604047c19 */ /* 0x000fe20008001205 */
[----:B------:R-:W-:Y:S01]  /*5ce0*/  ULDC UR6, c[0x0][0x638] ;  /* 0x00018e0000067ab9 */ /* 0x000fe20000000800 */
[----:B------:R-:W-:Y:S01]  /*5cf0*/  ULDC UR7, c[0x0][0x610] ;  /* 0x0001840000077ab9 */ /* 0x000fe20000000800 */
[----:B------:R-:W-:Y:S02]  /*5d00*/  IMAD.MOV.U32 R5, RZ, RZ, 0x1 ;  /* 0x00000001ff057424 */ /* 0x000fe400078e00ff */
[----:B------:R-:W-:Y:S02]  /*5d10*/  IMAD.MOV R6, RZ, RZ, -R4 ;  /* 0x000000ffff067224 */ /* 0x000fe400078e0a04 */
[----:B------:R-:W-:Y:S01]  /*5d20*/  IMAD R21, R4, UR5, R21 ;  /* 0x0000000504157c24 */ /* 0x000fe2000f8e0215 */
[----:B------:R-:W-:Y:S01]  /*5d30*/  LOP3.LUT R4, R9, UR4, RZ, 0xc0, !PT ;  /* 0x0000000409047c12 */ /* 0x000fe2000f8ec0ff */
[----:B0-----:R-:W-:-:S02]  /*5d40*/  @P1 IMAD R14, R20, R22, R13 ;  /* 0x00000016140e1224 */ /* 0x001fc400078e020d */
[----:B------:R-:W-:Y:S01]  /*5d50*/  IMAD R15, R6, UR6, R15 ;  /* 0x00000006060f7c24 */ /* 0x000fe2000f8e020f */
[----:B------:R-:W-:Y:S01]  /*5d60*/  ULDC UR6, c[0x0][0x600] ;  /* 0x0001800000067ab9 */ /* 0x000fe20000000800 */
[----:B------:R-:W-:Y:S02]  /*5d70*/  IMAD R14, R21, UR7, R14 ;  /* 0x00000007150e7c24 */ /* 0x000fe4000f8e020e */
[--C-:B------:R-:W-:Y:S01]  /*5d80*/  IMAD R15, R15, UR6, R4.reuse ;  /* 0x000000060f0f7c24 */ /* 0x100fe2000f8e0204 */
[----:B------:R-:W-:-:S04]  /*5d90*/  PRMT R4, R5, 0x7610, R4 ;  /* 0x0000761005047816 */ /* 0x000fc80000000004 */
[----:B------:R-:W-:Y:S02]  /*5da0*/  SEL R20, R15, R14, !P1 ;  /* 0x0000000e0f147207 */ /* 0x000fe40004800000 */
[----:B------:R-:W-:-:S07]  /*5db0*/  SEL R13, R14, R15, !P1 ;  /* 0x0000000f0e0d7207 */ /* 0x000fce0004800000 */
.L_x_107:
[----:B------:R-:W-:Y:S05]  /*5dc0*/  BSYNC B1 ;  /* 0x0000000000017941 */ /* 0x000fea0003800000 */
.L_x_106:
[----:B------:R-:W-:-:S13]  /*5dd0*/  LOP3.LUT P1, RZ, R4, 0xff, RZ, 0xc0, !PT ;  /* 0x000000ff04ff7812 */ /* 0x000fda000782c0ff */
[----:B------:R-:W-:Y:S05]  /*5de0*/  @P1 BRA `(.L_x_110) ;  /* 0xfffffff400141947 */ /* 0x000fea000383ffff */
[----:B------:R-:W-:Y:S05]  /*5df0*/  BSYNC B0 ;  /* 0x0000000000007941 */ /* 0x000fea0003800000 */
.L_x_98:
[----:B------:R-:W-:-:S03]  /*5e00*/  UMOV UR6, 0xffffffff ;  /* 0xffffffff00067882 */ /* 0x000fc60000000000 */
[----:B------:R-:W-:Y:S05]  /*5e10*/  BRA.DIV UR6, `(.L_x_111) ;  /* 0x0000000606187947 */ /* 0x000fea000b800000 */
[----:B------:R-:W-:-:S13]  /*5e20*/  ELECT P6, URZ, PT ;  /* 0x00000000003f782f */ /* 0x000fda00038c0000 */
.L_x_125:
[----:B------:R-:W-:Y:S04]  /*5e30*/  BSSY B0, `(.L_x_112) ;  /* 0x000002b000007945 */ /* 0x000fe80003800000 */
[----:B------:R-:W-:Y:S05]  /*5e40*/  @!P6 BRA `(.L_x_113) ;  /* 0x0000000000a4e947 */ /* 0x000fea0003800000 */
[----:B------:R-:W-:-:S04]  /*5e50*/  LOP3.LUT R18, R18, 0x2, RZ, 0xfc, !PT ;  /* 0x0000000212127812 */ /* 0x000fc800078efcff */
[----:B------:R-:W-:-:S13]  /*5e60*/  ISETP.NE.AND P0, PT, R18, 0x3, PT ;  /* 0x000000031200780c */ /* 0x000fda0003f05270 */
[----:B------:R-:W-:Y:S05]  /*5e70*/  @!P0 BRA `(.L_x_114) ;  /* 0x0000000000048947 */ /* 0x000fea0003800000 */
[----:B------:R-:W-:Y:S01]  /*5e80*/  BPT.TRAP 0x1 ;  /* 0x000000040000795c */ /* 0x000fe20000300000 */
.L_x_114:
[----:B------:R-:W0:Y:S01]  /*5e90*/  S2R R5, SR_CgaCtaId ;  /* 0x0000000000057919 */ /* 0x000e220000008800 */
[----:B------:R-:W-:Y:S02]  /*5ea0*/  MOV R2, 0x400 ;  /* 0x0000040000027802 */ /* 0x000fe40000000f00 */
[----:B------:R-:W-:Y:S02]  /*5eb0*/  SHF.L.U32 R4, R0, 0x1f, RZ ;  /* 0x0000001f00047819 */ /* 0x000fe400000006ff */
[----:B0-----:R-:W-:-:S05]  /*5ec0*/  LEA R2, R5, R2, 0x18 ;  /* 0x0000000205027211 */ /* 0x001fca00078ec0ff */
[----:B------:R-:W-:-:S04]  /*5ed0*/  VIADD R2, R2, 0x20 ;  /* 0x0000002002027836 */ /* 0x000fc80000000000 */
[C---:B------:R-:W-:Y:S02]  /*5ee0*/  IMAD R7, R3.reuse, 0x8, R2 ;  /* 0x0000000803077824 */ /* 0x040fe400078e0202 */
[----:B------:R-:W-:Y:S02]  /*5ef0*/  VIADD R3, R3, 0x1 ;  /* 0x0000000103037836 */ /* 0x000fe40000000000 */
[----:B------:R-:W0:Y:S03]  /*5f00*/  SYNCS.PHASECHK.TRANS64.TRYWAIT P0, [R7+URZ], R4 ;  /* 0x00000004070075a7 */ /* 0x000e26000800017f */
[----:B------:R-:W-:-:S04]  /*5f10*/  ISETP.NE.AND P1, PT, R3, 0x4, PT ;  /* 0x000000040300780c */ /* 0x000fc80003f25270 */
[----:B------:R-:W-:Y:S02]  /*5f20*/  SEL R5, RZ, 0x1, P1 ;  /* 0x00000001ff057807 */ /* 0x000fe40000800000 */
[----:B------:R-:W-:Y:S02]  /*5f30*/  SEL R3, R3, RZ, P1 ;  /* 0x000000ff03037207 */ /* 0x000fe40000800000 */
[----:B------:R-:W-:-:S03]  /*5f40*/  LOP3.LUT R6, R0, R5, RZ, 0x3c, !PT ;  /* 0x0000000500067212 */ /* 0x000fc600078e3cff */
[----:B------:R-:W-:Y:S01]  /*5f50*/  IMAD R8, R3, 0x8, R2 ;  /* 0x0000000803087824 */ /* 0x000fe200078e0202 */
[----:B------:R-:W-:Y:S01]  /*5f60*/  SHF.L.U32 R5, R6, 0x1f, RZ ;  /* 0x0000001f06057819 */ /* 0x000fe200000006ff */
[----:B0-----:R-:W-:Y:S06]  /*5f70*/  @!P0 BRA `(.L_x_115) ;  /* 0x0000000000e08947 */ /* 0x001fec0003800000 */
.L_x_126:
[----:B------:R-:W1:Y:S01]  /*5f80*/  SYNCS.PHASECHK.TRANS64.TRYWAIT P0, [R8+URZ], R5 ;  /* 0x00000005080075a7 */ /* 0x000e62000800017f */
[----:B------:R-:W-:-:S05]  /*5f90*/  VIADD R0, R3, 0x1 ;  /* 0x0000000103007836 */ /* 0x000fca0000000000 */
[----:B------:R-:W-:-:S04]  /*5fa0*/  ISETP.NE.AND P1, PT, R0, 0x4, PT ;  /* 0x000000040000780c */ /* 0x000fc80003f25270 */
[----:B------:R-:W-:Y:S02]  /*5fb0*/  SEL R3, RZ, 0x1, P1 ;  /* 0x00000001ff037807 */ /* 0x000fe40000800000 */
[----:B0-----:R-:W-:Y:S02]  /*5fc0*/  SEL R7, R0, RZ, P1 ;  /* 0x000000ff00077207 */ /* 0x001fe40000800000 */
[----:B------:R-:W-:-:S03]  /*5fd0*/  LOP3.LUT R9, R6, R3, RZ, 0x3c, !PT ;  /* 0x0000000306097212 */ /* 0x000fc600078e3cff */
[----:B------:R-:W-:Y:S01]  /*5fe0*/  IMAD R11, R7, 0x8, R2 ;  /* 0x00000008070b7824 */ /* 0x000fe200078e0202 */
[----:B------:R-:W-:Y:S01]  /*5ff0*/  SHF.L.U32 R6, R9, 0x1f, RZ ;  /* 0x0000001f09067819 */ /* 0x000fe200000006ff */
[----:B-1----:R-:W-:Y:S06]  /*6000*/  @!P0 BRA `(.L_x_116) ;  /* 0x0000000000d08947 */ /* 0x002fec0003800000 */
.L_x_127:
[----:B------:R-:W1:Y:S01]  /*6010*/  SYNCS.PHASECHK.TRANS64.TRYWAIT P0, [R11+URZ], R6 ;  /* 0x000000060b0075a7 */ /* 0x000e62000800017f */
[----:B------:R-:W-:-:S05]  /*6020*/  VIADD R0, R7, 0x1 ;  /* 0x0000000107007836 */ /* 0x000fca0000000000 */
[----:B------:R-:W-:-:S04]  /*6030*/  ISETP.NE.AND P1, PT, R0, 0x4, PT ;  /* 0x000000040000780c */ /* 0x000fc80003f25270 */
[----:B------:R-:W-:Y:S02]  /*6040*/  SEL R4, RZ, 0x1, P1 ;  /* 0x00000001ff047807 */ /* 0x000fe40000800000 */
[----:B------:R-:W-:Y:S02]  /*6050*/  SEL R3, R0, RZ, P1 ;  /* 0x000000ff00037207 */ /* 0x000fe40000800000 */
[----:B------:R-:W-:Y:S01]  /*6060*/  LOP3.LUT R0, R9, R4, RZ, 0x3c, !PT ;  /* 0x0000000409007212 */ /* 0x000fe200078e3cff */
[----:B-1----:R-:W-:Y:S06]  /*6070*/  @!P0 BRA `(.L_x_117) ;  /* 0x0000000000c88947 */ /* 0x002fec0003800000 */
.L_x_128:
[----:B------:R-:W-:Y:S01]  /*6080*/  IMAD R3, R3, 0x8, R2 ;  /* 0x0000000803037824 */ /* 0x000fe200078e0202 */
[----:B------:R-:W-:-:S07]  /*6090*/  SHF.L.U32 R0, R0, 0x1f, RZ ;  /* 0x0000001f00007819 */ /* 0x000fce00000006ff */
.L_x_118:
[----:B--2---:R2:W3:Y:S02]  /*60a0*/  SYNCS.PHASECHK.TRANS64.TRYWAIT P0, [R3+URZ], R0 ;  /* 0x00000000030075a7 */ /* 0x0044e4000800017f */
[----:B---3--:R-:W-:Y:S05]  /*60b0*/  @!P0 NANOSLEEP.SYNCS 0x989680 ;  /* 0x009896800000895d */ /* 0x008fea0003900000 */
[----:B------:R-:W3:Y:S02]  /*60c0*/  @!P0 SYNCS.PHASECHK.TRANS64 P0, [R3+URZ], R0 ;  /* 0x00000000030085a7 */ /* 0x000ee4000800007f */
[----:B---3--:R-:W-:Y:S05]  /*60d0*/  @!P0 BRA `(.L_x_118) ;  /* 0xfffffffc00f08947 */ /* 0x008fea000383ffff */
.L_x_113:
[----:B------:R-:W-:Y:S05]  /*60e0*/  BSYNC B0 ;  /* 0x0000000000007941 */ /* 0x000fea0003800000 */
.L_x_112:
[----:B------:R-:W-:Y:S05]  /*60f0*/  EXIT ;  /* 0x000000000000794d */ /* 0x000fea0003800000 */
.L_x_17:
[----:B-1----:R1:W2:Y:S02]  /*6100*/  SYNCS.PHASECHK.TRANS64.TRYWAIT P1, [R3+URZ], R0 ;  /* 0x00000000030075a7 */ /* 0x0022a4000802017f */
[----:B--2---:R-:W-:Y:S05]  /*6110*/  @!P1 NANOSLEEP.SYNCS 0x989680 ;  /* 0x009896800000995d */ /* 0x004fea0003900000 */
[----:B------:R-:W2:Y:S02]  /*6120*/  @!P1 SYNCS.PHASECHK.TRANS64 P1, [R3+URZ], R0 ;  /* 0x00000000030095a7 */ /* 0x000ea4000802007f */
[----:B--2---:R-:W-:Y:S05]  /*6130*/  @!P1 BRA `(.L_x_17) ;  /* 0xfffffffc00f09947 */ /* 0x004fea000383ffff */
[----:B------:R-:W-:Y:S05]  /*6140*/  BRA `(.L_x_16) ;  /* 0xffffffb000d87947 */ /* 0x000fea000383ffff */
.L_x_22:
[----:B-1----:R-:W-:-:S04]  /*6150*/  IMAD.U32 R4, RZ, RZ, UR8 ;  /* 0x00000008ff047e24 */ /* 0x002fc8000f8e00ff */
[----:B------:R1:W2:Y:S03]  /*6160*/  SYNCS.PHASECHK.TRANS64.TRYWAIT P1, [R4+URZ], R3 ;  /* 0x00000003040075a7 */ /* 0x0002a6000802017f */
[----:B--2---:R-:W-:Y:S05]  /*6170*/  @!P1 NANOSLEEP.SYNCS 0x989680 ;  /* 0x009896800000995d */ /* 0x004fea0003900000 */
[----:B------:R-:W2:Y:S02]  /*6180*/  @!P1 SYNCS.PHASECHK.TRANS64 P1, [R4+URZ], R3 ;  /* 0x00000003040095a7 */ /* 0x000ea4000802007f */
[----:B--2---:R-:W-:Y:S05]  /*6190*/  @!P1 BRA `(.L_x_22) ;  /* 0xfffffffc00ec9947 */ /* 0x004fea000383ffff */
[----:B------:R-:W-:Y:S05]  /*61a0*/  BRA `(.L_x_21) ;  /* 0xffffffb800147947 */ /* 0x000fea000383ffff */
.L_x_99:
[----:B------:R-:W-:Y:S01]  /*61b0*/  BSSY B1, `(.L_x_119) ;  /* 0x0000006000017945 */ /* 0x000fe20003800000 */
[----:B------:R-:W-:-:S07]  /*61c0*/  IMAD.MOV.U32 R15, RZ, RZ, -0x1 ;  /* 0xffffffffff0f7424 */ /* 0x000fce00078e00ff */
[----:B------:R-:W-:Y:S05]  /*61d0*/  WARPSYNC.COLLECTIVE R15, `(.L_x_120) ;  /* 0x000000000f0c7348 */ /* 0x000fea0003c00000 */
[----:B------:R-:W-:Y:S02]  /*61e0*/  ELECT P6, UR62, PT ;  /* 0x00000000003e782f */ /* 0x000fe400038c0000 */
[----:B------:R-:W-:Y:S01]  /*61f0*/  MOV R14, UR62 ;  /* 0x0000003e000e7c02 */ /* 0x000fe20008000f00 */
[----:B------:R-:W-:Y:S10]  /*6200*/  ENDCOLLECTIVE ;  /* 0x000000000000791b */ /* 0x000ff40003800000 */
.L_x_120:
[----:B------:R-:W-:Y:S05]  /*6210*/  BSYNC B1 ;  /* 0x0000000000017941 */ /* 0x000fea0003800000 */
.L_x_119:
[----:B------:R-:W-:Y:S05]  /*6220*/  BRA `(.L_x_121) ;  /* 0xfffffff000107947 */ /* 0x000fea000383ffff */
.L_x_102:
[----:B0-----:R0:W1:Y:S02]  /*6230*/  SYNCS.PHASECHK.TRANS64.TRYWAIT P1, [R14+URZ+0x20], R7 ;  /* 0x000020070e0075a7 */ /* 0x001064000802017f */
[----:B-1----:R-:W-:Y:S05]  /*6240*/  @!P1 NANOSLEEP.SYNCS 0x989680 ;  /* 0x009896800000995d */ /* 0x002fea0003900000 */
[----:B------:R-:W1:Y:S02]  /*6250*/  @!P1 SYNCS.PHASECHK.TRANS64 P1, [R14+URZ+0x20], R7 ;  /* 0x000020070e0095a7 */ /* 0x000e64000802007f */
[----:B-1----:R-:W-:Y:S05]  /*6260*/  @!P1 BRA `(.L_x_102) ;  /* 0xfffffffc00f09947 */ /* 0x002fea000383ffff */
[----:B------:R-:W-:Y:S05]  /*6270*/  BRA `(.L_x_122) ;  /* 0xfffffff000447947 */ /* 0x000fea000383ffff */
.L_x_111:
[----:B------:R-:W-:Y:S01]  /*6280*/  BSSY B0, `(.L_x_123) ;  /* 0x0000006000007945 */ /* 0x000fe20003800000 */
[----:B------:R-:W-:-:S07]  /*6290*/  IMAD.MOV.U32 R15, RZ, RZ, -0x1 ;  /* 0xffffffffff0f7424 */ /* 0x000fce00078e00ff */
[----:B------:R-:W-:Y:S05]  /*62a0*/  WARPSYNC.COLLECTIVE R15, `(.L_x_124) ;  /* 0x000000000f0c7348 */ /* 0x000fea0003c00000 */
[----:B------:R-:W-:Y:S02]  /*62b0*/  ELECT P6, UR62, PT ;  /* 0x00000000003e782f */ /* 0x000fe400038c0000 */
[----:B------:R-:W-:Y:S01]  /*62c0*/  MOV R14, UR62 ;  /* 0x0000003e000e7c02 */ /* 0x000fe20008000f00 */
[----:B------:R-:W-:Y:S10]  /*62d0*/  ENDCOLLECTIVE ;  /* 0x000000000000791b */ /* 0x000ff40003800000 */
.L_x_124:
[----:B------:R-:W-:Y:S05]  /*62e0*/  BSYNC B0 ;  /* 0x0000000000007941 */ /* 0x000fea0003800000 */
.L_x_123:
[----:B------:R-:W-:Y:S05]  /*62f0*/  BRA `(.L_x_125) ;  /* 0xfffffff800cc7947 */ /* 0x000fea000383ffff */
.L_x_115:
[----:B0-----:R0:W1:Y:S02]  /*6300*/  SYNCS.PHASECHK.TRANS64.TRYWAIT P0, [R7+URZ], R4 ;  /* 0x00000004070075a7 */ /* 0x001064000800017f */
[----:B-1----:R-:W-:Y:S05]  /*6310*/  @!P0 NANOSLEEP.SYNCS 0x989680 ;  /* 0x009896800000895d */ /* 0x002fea0003900000 */
[----:B------:R-:W1:Y:S02]  /*6320*/  @!P0 SYNCS.PHASECHK.TRANS64 P0, [R7+URZ], R4 ;  /* 0x00000004070085a7 */ /* 0x000e64000800007f */
[----:B-1----:R-:W-:Y:S05]  /*6330*/  @!P0 BRA `(.L_x_115) ;  /* 0xfffffffc00f08947 */ /* 0x002fea000383ffff */
[----:B------:R-:W-:Y:S05]  /*6340*/  BRA `(.L_x_126) ;  /* 0xfffffffc000c7947 */ /* 0x000fea000383ffff */
.L_x_116:
[----:B0-----:R0:W1:Y:S02]  /*6350*/  SYNCS.PHASECHK.TRANS64.TRYWAIT P0, [R8+URZ], R5 ;  /* 0x00000005080075a7 */ /* 0x001064000800017f */
[----:B-1----:R-:W-:Y:S05]  /*6360*/  @!P0 NANOSLEEP.SYNCS 0x989680 ;  /* 0x009896800000895d */ /* 0x002fea0003900000 */
[----:B------:R-:W1:Y:S02]  /*6370*/  @!P0 SYNCS.PHASECHK.TRANS64 P0, [R8+URZ], R5 ;  /* 0x00000005080085a7 */ /* 0x000e64000800007f */
[----:B-1----:R-:W-:Y:S05]  /*6380*/  @!P0 BRA `(.L_x_116) ;  /* 0xfffffffc00f08947 */ /* 0x002fea000383ffff */
[----:B------:R-:W-:Y:S05]  /*6390*/  BRA `(.L_x_127) ;  /* 0xfffffffc001c7947 */ /* 0x000fea000383ffff */
.L_x_117:
[----:B-1----:R1:W2:Y:S02]  /*63a0*/  SYNCS.PHASECHK.TRANS64.TRYWAIT P0, [R11+URZ], R6 ;  /* 0x000000060b0075a7 */ /* 0x0022a4000800017f */
[----:B--2---:R-:W-:Y:S05]  /*63b0*/  @!P0 NANOSLEEP.SYNCS 0x989680 ;  /* 0x009896800000895d */ /* 0x004fea0003900000 */
[----:B------:R-:W2:Y:S02]  /*63c0*/  @!P0 SYNCS.PHASECHK.TRANS64 P0, [R11+URZ], R6 ;  /* 0x000000060b0085a7 */ /* 0x000ea4000800007f */
[----:B--2---:R-:W-:Y:S05]  /*63d0*/  @!P0 BRA `(.L_x_117) ;  /* 0xfffffffc00f08947 */ /* 0x004fea000383ffff */
[----:B------:R-:W-:Y:S05]  /*63e0*/  BRA `(.L_x_128) ;  /* 0xfffffffc00247947 */ /* 0x000fea000383ffff */
.L_x_129:
[----:B------:R-:W-:-:S00]  /*63f0*/  BRA `(.L_x_129) ;  /* 0xfffffffc00fc7947 */ /* 0x000fc0000383ffff */
[----:B------:R-:W-:-:S00]  /*6400*/  NOP ;  /* 0x0000000000007918 */ /* 0x000fc00000000000 */
[----:B------:R-:W-:-:S00]  /*6410*/  NOP ;  /* 0x0000000000007918 */ /* 0x000fc00000000000 */
[----:B------:R-:W-:-:S00]  /*6420*/  NOP ;  /* 0x0000000000007918 */ /* 0x000fc00000000000 */
[----:B------:R-:W-:-:S00]  /*6430*/  NOP ;  /* 0x0000000000007918 */ /* 0x000fc00000000000 */
[----:B------:R-:W-:-:S00]  /*6440*/  NOP ;  /* 0x0000000000007918 */ /* 0x000fc00000000000 */
[----:B------:R-:W-:-:S00]  /*6450*/  NOP ;  /* 0x0000000000007918 */ /* 0x000fc00000000000 */
[----:B------:R-:W-:-:S00]  /*6460*/  NOP ;  /* 0x0000000000007918 */ /* 0x000fc00000000000 */
[----:B------:R-:W-:-:S00]  /*6470*/  NOP ;  /* 0x0000000000007918 */ /* 0x000fc00000000000 */
.L_x_130:


//--------------------- .nv.global.init           --------------------------
	.section	.nv.global.init,"aw",@progbits
.nv.global.init:
	.type		$str$22,@object
	.size		$str$22,($str$23 - $str$22)
$str$22:
        /*0000*/ 	.byte	0x6b, 0x5f, 0x74, 0x69, 0x6c, 0x65, 0x5f, 0x63, 0x6f, 0x75, 0x6e, 0x74, 0x20, 0x3e, 0x3d, 0x20
        /*0010*/ 	.byte	0x31, 0x00
	.type		$str$23,@object
	.size		$str$23,(__unnamed_1 - $str$23)
$str$23:
        /*0012*/ 	.byte	0x2f, 0x74, 0x6d, 0x70, 0x2f, 0x63, 0x75, 0x74, 0x6c, 0x61, 0x73, 0x73, 0x5f, 0x73, 0x77, 0x65
        /*0022*/ 	.byte	0x65, 0x70, 0x5f, 0x73, 0x72, 0x63, 0x2f, 0x69, 0x6e, 0x63, 0x6c, 0x75, 0x64, 0x65, 0x2f, 0x63
        /*0032*/ 	.byte	0x75, 0x74, 0x6c, 0x61, 0x73, 0x73, 0x2f, 0x67, 0x65, 0x6d, 0x6d, 0x2f, 0x63, 0x6f, 0x6c, 0x6c
        /*0042*/ 	.byte	0x65, 0x63, 0x74, 0x69, 0x76, 0x65, 0x2f, 0x73, 0x6d, 0x39, 0x30, 0x5f, 0x6d, 0x6d, 0x61, 0x5f
        /*0052*/ 	.byte	0x74, 0x6d, 0x61, 0x5f, 0x67, 0x6d, 0x6d, 0x61, 0x5f, 0x73, 0x73, 0x5f, 0x77, 0x61, 0x72, 0x70
        /*0062*/ 	.byte	0x73, 0x70, 0x65, 0x63, 0x69, 0x61, 0x6c, 0x69, 0x7a, 0x65, 0x64, 0x2e, 0x68, 0x70, 0x70, 0x00
	.type		__unnamed_1,@object
	.size		__unnamed_1,(.L_0 - __unnamed_1)
__unnamed_1:
        /*0072*/ 	.byte	0x76, 0x6f, 0x69, 0x64, 0x20, 0x63, 0x75, 0x74, 0x6c, 0x61, 0x73, 0x73, 0x3a, 0x3a, 0x67, 0x65
        /* <DEDUP_REMOVED lines=180> */
        /*0bc2*/ 	.byte	0x79, 0x5d, 0x00
.L_0:


//--------------------- .nv.shared._ZN7cutlass13device_kernelINS_4gemm6kernel13GemmUniversalIN4cute5tupleIJiiiiEEENS1_10collective13CollectiveMmaINS1_34MainloopSm90TmaGmmaWarpSpecializedILi4ENS5_IJNS4_1CILi1EEESB_SB_EEENS1_35KernelTmaWarpSpecializedCooperativeEEENS5_IJNSA_ILi128EEENSA_ILi64EEESF_EEENS_10bfloat16_tENS5_IJlSB_lEEESI_SJ_NS4_8TiledMMAINS4_8MMA_AtomIJNS4_4SM904GMMA27MMA_64x64x16_F32BF16BF16_SSILNSN_5MajorE0ELSP_0ELNSN_7ScaleInE1ELSQ_1EEEEEENS4_6LayoutINS5_IJNSA_ILi2EEESB_SB_EEENS5_IJSB_NSA_ILi0EEESW_EEEEENS5_IJNS4_10UnderscoreESZ_SZ_EEEEENS4_13SM90_TMA_LOADENS4_14ComposedLayoutINS4_7SwizzleILi3ELi4ELi3EEENS4_18smem_ptr_flag_bitsILi16EEENST_INS5_IJNSA_ILi8EEESG_EEENS5_IJSG_SB_EEEEEEEvNS4_8identityES12_S1C_vS1D_EENS_8epilogue10collective6detail29Sm90TmaWarpSpecializedAdapterINS1G_15DefaultEpilogueISI_SJ_SJ_NS1F_6thread17LinearCombinationISI_Li1EffLNS1K_9ScaleType4KindE0ELNS_15FloatRoundStyleE2ESI_EENS1_15EpilogueDefaultEEEEEvvEEEEvNT_6ParamsE --------------------------
	.section	.nv.shared._ZN7cutlass13device_kernelINS_4gemm6kernel13GemmUniversalIN4cute5tupleIJiiiiEEENS1_10collective13CollectiveMmaINS1_34MainloopSm90TmaGmmaWarpSpecializedILi4ENS5_IJNS4_1CILi1EEESB_SB_EEENS1_35KernelTmaWarpSpecializedCooperativeEEENS5_IJNSA_ILi128EEENSA_ILi64EEESF_EEENS_10bfloat16_tENS5_IJlSB_lEEESI_SJ_NS4_8TiledMMAINS4_8MMA_AtomIJNS4_4SM904GMMA27MMA_64x64x16_F32BF16BF16_SSILNSN_5MajorE0ELSP_0ELNSN_7ScaleInE1ELSQ_1EEEEEENS4_6LayoutINS5_IJNSA_ILi2EEESB_SB_EEENS5_IJSB_NSA_ILi0EEESW_EEEEENS5_IJNS4_10UnderscoreESZ_SZ_EEEEENS4_13SM90_TMA_LOADENS4_14ComposedLayoutINS4_7SwizzleILi3ELi4ELi3EEENS4_18smem_ptr_flag_bitsILi16EEENST_INS5_IJNSA_ILi8EEESG_EEENS5_IJSG_SB_EEEEEEEvNS4_8identityES12_S1C_vS1D_EENS_8epilogue10collective6detail29Sm90TmaWarpSpecializedAdapterINS1G_15DefaultEpilogueISI_SJ_SJ_NS1F_6thread17LinearCombinationISI_Li1EffLNS1K_9ScaleType4KindE0ELNS_15FloatRoundStyleE2ESI_EENS1_15EpilogueDefaultEEEEEvvEEEEvNT_6ParamsE,"aw",@nobits
	.sectionflags	@""
	.align	16
	.zero		1024


//--------------------- .nv.shared.reserved.0     --------------------------
	.section	.nv.shared.reserved.0,"aw",@nobits
	.weak		__nv_reservedSMEM_offset_0_alias
	.size		__nv_reservedSMEM_offset_0_alias, 0, 0
	.other		__nv_reservedSMEM_offset_0_alias,@"STO_CUDA_RESERVED_SHARED STV_DEFAULT"
__nv_reservedSMEM_offset_0_alias:
	.zero		0


//--------------------- .nv.global                --------------------------
	.section	.nv.global,"aw",@nobits
.nv.global:
	.type		_ZN40_INTERNAL_8a973561_4_k_cu_1d736cf4_194524cute1_E,@object
	.size		_ZN40_INTERNAL_8a973561_4_k_cu_1d736cf4_194524cute1_E,(_ZN40_INTERNAL_8a973561_4_k_cu_1d736cf4_194524cuda3std3__45__cpo6cbeginE - _ZN40_INTERNAL_8a973561_4_k_cu_1d736cf4_194524cute1_E)
_ZN40_INTERNAL_8a973561_4_k_cu_1d736cf4_194524cute1_E:
	.zero		1
	.type		_ZN40_INTERNAL_8a973561_4_k_cu_1d736cf4_194524cuda3std3__45__cpo6cbeginE,@object
	.size		_ZN40_INTERNAL_8a973561_4_k_cu_1d736cf4_194524cuda3std3__45__cpo6cbeginE,(_ZN40_INTERNAL_8a973561_4_k_cu_1d736cf4_194524cuda3std3__48in_placeE - _ZN40_INTERNAL_8a973561_4_k_cu_1d736cf4_194524cuda3std3__45__cpo6cbeginE)
_ZN40_INTERNAL_8a973561_4_k_cu_1d736cf4_194524cuda3std3__45__cpo6cbeginE:
	.zero		1
	.type		_ZN40_INTERNAL_8a973561_4_k_cu_1d736cf4_194524cuda3std3__48in_placeE,@object
	.size		_ZN40_INTERNAL_8a973561_4_k_cu_1d736cf4_194524cuda3std3__48in_placeE,(_ZN40_INTERNAL_8a973561_4_k_cu_1d736cf4_194524cuda3std6ranges3__45__cpo9iter_moveE - _ZN40_INTERNAL_8a973561_4_k_cu_1d736cf4_194524cuda3std3__48in_placeE)
_ZN40_INTERNAL_8a973561_4_k_cu_1d736cf4_194524cuda3std3__48in_placeE:
	.zero		1
	.type		_ZN40_INTERNAL_8a973561_4_k_cu_1d736cf4_194524cuda3std6ranges3__45__cpo9iter_moveE,@object
	.size		_ZN40_INTERNAL_8a973561_4_k_cu_1d736cf4_194524cuda3std6ranges3__45__cpo9iter_moveE,(_ZN40_INTERNAL_8a973561_4_k_cu_1d736cf4_194524cuda3std3__45__cpo5beginE - _ZN40_INTERNAL_8a973561_4_k_cu_1d736cf4_194524cuda3std6ranges3__45__cpo9iter_moveE)
_ZN40_INTERNAL_8a973561_4_k_cu_1d736cf4_194524cuda3std6ranges3__45__cpo9iter_moveE:
	.zero		1
	.type		_ZN40_INTERNAL_8a973561_4_k_cu_1d736cf4_194524cuda3std3__45__cpo5beginE,@object
	.size		_ZN40_INTERNAL_8a973561_4_k_cu_1d736cf4_194524cuda3std3__45__cpo5beginE,(_ZN40_INTERNAL_8a973561_4_k_cu_1d736cf4_194524cuda3std3__442_GLOBAL__N__8a973561_4_k_cu_1d736cf4_194526ignoreE - _ZN40_INTERNAL_8a973561_4_k_cu_1d736cf4_194524cuda3std3__45__cpo5beginE)
_ZN40_INTERNAL_8a973561_4_k_cu_1d736cf4_194524cuda3std3__45__cpo5beginE:
	.zero		1
	.type		_ZN40_INTERNAL_8a973561_4_k_cu_1d736cf4_194524cuda3std3__442_GLOBAL__N__8a973561_4_k_cu_1d736cf4_194526ignoreE,@object
	.size		_ZN40_INTERNAL_8a973561_4_k_cu_1d736cf4_194524cuda3std3__442_GLOBAL__N__8a973561_4_k_cu_1d736cf4_194526ignoreE,(_ZN40_INTERNAL_8a973561_4_k_cu_1d736cf4_194524cute7productE - _ZN40_INTERNAL_8a973561_4_k_cu_1d736cf4_194524cuda3std3__442_GLOBAL__N__8a973561_4_k_cu_1d736cf4_194526ignoreE)
_ZN40_INTERNAL_8a973561_4_k_cu_1d736cf4_194524cuda3std3__442_GLOBAL__N__8a973561_4_k_cu_1d736cf4_194526ignoreE:
	.zero		1
	.type		_ZN40_INTERNAL_8a973561_4_k_cu_1d736cf4_194524cute7productE,@object
	.size		_ZN40_INTERNAL_8a973561_4_k_cu_1d736cf4_194524cute7productE,(_ZN40_INTERNAL_8a973561_4_k_cu_1d736cf4_194524cuda3std3__45__cpo3endE - _ZN40_INTERNAL_8a973561_4_k_cu_1d736cf4_194524cute7productE)
_ZN40_INTERNAL_8a973561_4_k_cu_1d736cf4_194524cute7productE:
	.zero		1
	.type		_ZN40_INTERNAL_8a973561_4_k_cu_1d736cf4_194524cuda3std3__45__cpo3endE,@object
	.size		_ZN40_INTERNAL_8a973561_4_k_cu_1d736cf4_194524cuda3std3__45__cpo3endE,(_ZN40_INTERNAL_8a973561_4_k_cu_1d736cf4_194524cuda3std3__419piecewise_constructE - _ZN40_INTERNAL_8a973561_4_k_cu_1d736cf4_194524cuda3std3__45__cpo3endE)
_ZN40_INTERNAL_8a973561_4_k_cu_1d736cf4_194524cuda3std3__45__cpo3endE:
	.zero		1
	.type		_ZN40_INTERNAL_8a973561_4_k_cu_1d736cf4_194524cuda3std3__419piecewise_constructE,@object
	.size		_ZN40_INTERNAL_8a973561_4_k_cu_1d736cf4_194524cuda3std3__419piecewise_constructE,(_ZN40_INTERNAL_8a973561_4_k_cu_1d736cf4_194524cuda3std3__45__cpo4cendE - _ZN40_INTERNAL_8a973561_4_k_cu_1d736cf4_194524cuda3std3__419piecewise_constructE)
_ZN40_INTERNAL_8a973561_4_k_cu_1d736cf4_194524cuda3std3__419piecewise_constructE:
	.zero		1
	.type		_ZN40_INTERNAL_8a973561_4_k_cu_1d736cf4_194524cuda3std3__45__cpo4cendE,@object
	.size		_ZN40_INTERNAL_8a973561_4_k_cu_1d736cf4_194524cuda3std3__45__cpo4cendE,(_ZN40_INTERNAL_8a973561_4_k_cu_1d736cf4_194524cuda3std6ranges3__45__cpo4swapE - _ZN40_INTERNAL_8a973561_4_k_cu_1d736cf4_194524cuda3std3__45__cpo4cendE)
_ZN40_INTERNAL_8a973561_4_k_cu_1d736cf4_194524cuda3std3__45__cpo4cendE:
	.zero		1
	.type		_ZN40_INTERNAL_8a973561_4_k_cu_1d736cf4_194524cuda3std6ranges3__45__cpo4swapE,@object
	.size		_ZN40_INTERNAL_8a973561_4_k_cu_1d736cf4_194524cuda3std6ranges3__45__cpo4swapE,(.L_8 - _ZN40_INTERNAL_8a973561_4_k_cu_1d736cf4_194524cuda3std6ranges3__45__cpo4swapE)
_ZN40_INTERNAL_8a973561_4_k_cu_1d736cf4_194524cuda3std6ranges3__45__cpo4swapE:
	.zero		1
.L_8:


//--------------------- .nv.constant0._ZN7cutlass13device_kernelINS_4gemm6kernel13GemmUniversalIN4cute5tupleIJiiiiEEENS1_10collective13CollectiveMmaINS1_34MainloopSm90TmaGmmaWarpSpecializedILi4ENS5_IJNS4_1CILi1EEESB_SB_EEENS1_35KernelTmaWarpSpecializedCooperativeEEENS5_IJNSA_ILi128EEENSA_ILi64EEESF_EEENS_10bfloat16_tENS5_IJlSB_lEEESI_SJ_NS4_8TiledMMAINS4_8MMA_AtomIJNS4_4SM904GMMA27MMA_64x64x16_F32BF16BF16_SSILNSN_5MajorE0ELSP_0ELNSN_7ScaleInE1ELSQ_1EEEEEENS4_6LayoutINS5_IJNSA_ILi2EEESB_SB_EEENS5_IJSB_NSA_ILi0EEESW_EEEEENS5_IJNS4_10UnderscoreESZ_SZ_EEEEENS4_13SM90_TMA_LOADENS4_14ComposedLayoutINS4_7SwizzleILi3ELi4ELi3EEENS4_18smem_ptr_flag_bitsILi16EEENST_INS5_IJNSA_ILi8EEESG_EEENS5_IJSG_SB_EEEEEEEvNS4_8identityES12_S1C_vS1D_EENS_8epilogue10collective6detail29Sm90TmaWarpSpecializedAdapterINS1G_15DefaultEpilogueISI_SJ_SJ_NS1F_6thread17LinearCombinationISI_Li1EffLNS1K_9ScaleType4KindE0ELNS_15FloatRoundStyleE2ESI_EENS1_15EpilogueDefaultEEEEEvvEEEEvNT_6ParamsE --------------------------
	.section	.nv.constant0._ZN7cutlass13device_kernelINS_4gemm6kernel13GemmUniversalIN4cute5tupleIJiiiiEEENS1_10collective13CollectiveMmaINS1_34MainloopSm90TmaGmmaWarpSpecializedILi4ENS5_IJNS4_1CILi1EEESB_SB_EEENS1_35KernelTmaWarpSpecializedCooperativeEEENS5_IJNSA_ILi128EEENSA_ILi64EEESF_EEENS_10bfloat16_tENS5_IJlSB_lEEESI_SJ_NS4_8TiledMMAINS4_8MMA_AtomIJNS4_4SM904GMMA27MMA_64x64x16_F32BF16BF16_SSILNSN_5MajorE0ELSP_0ELNSN_7ScaleInE1ELSQ_1EEEEEENS4_6LayoutINS5_IJNSA_ILi2EEESB_SB_EEENS5_IJSB_NSA_ILi0EEESW_EEEEENS5_IJNS4_10UnderscoreESZ_SZ_EEEEENS4_13SM90_TMA_LOADENS4_14ComposedLayoutINS4_7SwizzleILi3ELi4ELi3EEENS4_18smem_ptr_flag_bitsILi16EEENST_INS5_IJNSA_ILi8EEESG_EEENS5_IJSG_SB_EEEEEEEvNS4_8identityES12_S1C_vS1D_EENS_8epilogue10collective6detail29Sm90TmaWarpSpecializedAdapterINS1G_15DefaultEpilogueISI_SJ_SJ_NS1F_6thread17LinearCombinationISI_Li1EffLNS1K_9ScaleType4KindE0ELNS_15FloatRoundStyleE2ESI_EENS1_15EpilogueDefaultEEEEEvvEEEEvNT_6ParamsE,"a",@progbits
	.sectionflags	@""
	.align	4
.nv.constant0._ZN7cutlass13device_kernelINS_4gemm6kernel13GemmUniversalIN4cute5tupleIJiiiiEEENS1_10collective13CollectiveMmaINS1_34MainloopSm90TmaGmmaWarpSpecializedILi4ENS5_IJNS4_1CILi1EEESB_SB_EEENS1_35KernelTmaWarpSpecializedCooperativeEEENS5_IJNSA_ILi128EEENSA_ILi64EEESF_EEENS_10bfloat16_tENS5_IJlSB_lEEESI_SJ_NS4_8TiledMMAINS4_8MMA_AtomIJNS4_4SM904GMMA27MMA_64x64x16_F32BF16BF16_SSILNSN_5MajorE0ELSP_0ELNSN_7ScaleInE1ELSQ_1EEEEEENS4_6LayoutINS5_IJNSA_ILi2EEESB_SB_EEENS5_IJSB_NSA_ILi0EEESW_EEEEENS5_IJNS4_10UnderscoreESZ_SZ_EEEEENS4_13SM90_TMA_LOADENS4_14ComposedLayoutINS4_7SwizzleILi3ELi4ELi3EEENS4_18smem_ptr_flag_bitsILi16EEENST_INS5_IJNSA_ILi8EEESG_EEENS5_IJSG_SB_EEEEEEEvNS4_8identityES12_S1C_vS1D_EENS_8epilogue10collective6detail29Sm90TmaWarpSpecializedAdapterINS1G_15DefaultEpilogueISI_SJ_SJ_NS1F_6thread17LinearCombinationISI_Li1EffLNS1K_9ScaleType4KindE0ELNS_15FloatRoundStyleE2ESI_EENS1_15EpilogueDefaultEEEEEvvEEEEvNT_6ParamsE:
	.zero		1664


//--------------------- SYMBOLS --------------------------

	.type		.nv.reservedSmem.offset0,@object
	.size		.nv.reservedSmem.offset0,0x4
	.type		__assertfail,@function
